//
// Generated by NVIDIA NVVM Compiler
//
// Compiler Build ID: CL-36424714
// Cuda compilation tools, release 13.0, V13.0.88
// Based on NVVM 20.0.0
//

.version 9.0
.target sm_100
.address_size 64

	// .globl	_Z13hasher_kernelPjS_
// _ZZ13hasher_kernelPjS_E6Bcache has been demoted
// _ZZ13hasher_kernelPjS_E7Bxcache has been demoted

.visible .entry _Z13hasher_kernelPjS_(
	.param .u64 .ptr .align 1 _Z13hasher_kernelPjS__param_0,
	.param .u64 .ptr .align 1 _Z13hasher_kernelPjS__param_1
)
{
	.reg .pred 	%p<2>;
	.reg .b32 	%r<967>;
	.reg .b64 	%rd<8>;
	// demoted variable
	.shared .align 4 .b8 _ZZ13hasher_kernelPjS_E6Bcache[12288];
	// demoted variable
	.shared .align 4 .b8 _ZZ13hasher_kernelPjS_E7Bxcache[12288];
	ld.param.u64 	%rd2, [_Z13hasher_kernelPjS__param_0];
	ld.param.u64 	%rd3, [_Z13hasher_kernelPjS__param_1];
	cvta.to.global.u64 	%rd4, %rd2;
	cvta.to.global.u64 	%rd5, %rd3;
	mov.u32 	%r102, %ctaid.x;
	mov.u32 	%r103, %ntid.x;
	mov.u32 	%r104, %tid.x;
	mad.lo.s32 	%r918, %r102, %r103, %r104;
	shl.b32 	%r105, %r918, 4;
	mul.wide.s32 	%rd6, %r105, 4;
	add.s64 	%rd7, %rd5, %rd6;
	st.global.u32 	[%rd7], %r918;
	st.global.u32 	[%rd7+4], %r918;
	st.global.u32 	[%rd7+8], %r918;
	st.global.u32 	[%rd7+12], %r918;
	st.global.u32 	[%rd7+16], %r918;
	st.global.u32 	[%rd7+20], %r918;
	st.global.u32 	[%rd7+24], %r918;
	st.global.u32 	[%rd7+28], %r918;
	st.global.u32 	[%rd7+32], %r918;
	st.global.u32 	[%rd7+36], %r918;
	st.global.u32 	[%rd7+40], %r918;
	st.global.u32 	[%rd7+44], %r918;
	st.global.u32 	[%rd7+48], %r918;
	st.global.u32 	[%rd7+52], %r918;
	st.global.u32 	[%rd7+56], %r918;
	st.global.u32 	[%rd7+60], %r918;
	add.s64 	%rd1, %rd4, %rd6;
	ld.global.u32 	%r106, [%rd1];
	shl.b32 	%r107, %r104, 2;
	mov.u32 	%r108, _ZZ13hasher_kernelPjS_E7Bxcache;
	add.s32 	%r109, %r108, %r107;
	st.shared.u32 	[%r109], %r918;
	mov.u32 	%r110, _ZZ13hasher_kernelPjS_E6Bcache;
	add.s32 	%r111, %r110, %r107;
	st.shared.u32 	[%r111], %r106;
	st.shared.u32 	[%r109+64], %r918;
	st.shared.u32 	[%r111+64], %r106;
	st.shared.u32 	[%r109+128], %r918;
	st.shared.u32 	[%r111+128], %r106;
	st.shared.u32 	[%r109+192], %r918;
	st.shared.u32 	[%r111+192], %r106;
	st.shared.u32 	[%r109+256], %r918;
	st.shared.u32 	[%r111+256], %r106;
	st.shared.u32 	[%r109+320], %r918;
	st.shared.u32 	[%r111+320], %r106;
	st.shared.u32 	[%r109+384], %r918;
	st.shared.u32 	[%r111+384], %r106;
	st.shared.u32 	[%r109+448], %r918;
	st.shared.u32 	[%r111+448], %r106;
	st.shared.u32 	[%r109+512], %r918;
	st.shared.u32 	[%r111+512], %r106;
	st.shared.u32 	[%r109+576], %r918;
	st.shared.u32 	[%r111+576], %r106;
	st.shared.u32 	[%r109+640], %r918;
	st.shared.u32 	[%r111+640], %r106;
	st.shared.u32 	[%r109+704], %r918;
	st.shared.u32 	[%r111+704], %r106;
	xor.b32  	%r919, %r106, %r918;
	mov.b32 	%r950, 0;
	mov.u32 	%r920, %r918;
	mov.u32 	%r921, %r919;
	mov.u32 	%r922, %r918;
	mov.u32 	%r923, %r919;
	mov.u32 	%r924, %r918;
	mov.u32 	%r925, %r919;
	mov.u32 	%r926, %r918;
	mov.u32 	%r927, %r919;
	mov.u32 	%r928, %r918;
	mov.u32 	%r929, %r919;
	mov.u32 	%r930, %r918;
	mov.u32 	%r931, %r919;
	mov.u32 	%r932, %r918;
	mov.u32 	%r933, %r919;
	mov.u32 	%r934, %r918;
	mov.u32 	%r935, %r919;
	mov.u32 	%r936, %r918;
	mov.u32 	%r937, %r919;
	mov.u32 	%r938, %r918;
	mov.u32 	%r939, %r919;
	mov.u32 	%r940, %r918;
	mov.u32 	%r941, %r919;
	mov.u32 	%r942, %r918;
	mov.u32 	%r943, %r919;
	mov.u32 	%r944, %r918;
	mov.u32 	%r945, %r919;
	mov.u32 	%r946, %r918;
	mov.u32 	%r947, %r919;
	mov.u32 	%r948, %r918;
	mov.u32 	%r949, %r919;
	mov.u32 	%r951, %r919;
	mov.u32 	%r952, %r919;
	mov.u32 	%r953, %r919;
	mov.u32 	%r954, %r919;
	mov.u32 	%r955, %r919;
	mov.u32 	%r956, %r919;
	mov.u32 	%r957, %r919;
	mov.u32 	%r958, %r919;
	mov.u32 	%r959, %r919;
	mov.u32 	%r960, %r919;
	mov.u32 	%r961, %r919;
	mov.u32 	%r962, %r919;
	mov.u32 	%r963, %r919;
	mov.u32 	%r964, %r919;
	mov.u32 	%r965, %r919;
	mov.u32 	%r966, %r919;
$L__BB0_1:
	add.s32 	%r112, %r951, %r963;
	shf.l.wrap.b32 	%r113, %r112, %r112, 7;
	xor.b32  	%r114, %r113, %r955;
	add.s32 	%r115, %r952, %r956;
	shf.l.wrap.b32 	%r116, %r115, %r115, 7;
	xor.b32  	%r117, %r116, %r960;
	add.s32 	%r118, %r957, %r961;
	shf.l.wrap.b32 	%r119, %r118, %r118, 7;
	xor.b32  	%r120, %r119, %r965;
	add.s32 	%r121, %r962, %r966;
	shf.l.wrap.b32 	%r122, %r121, %r121, 7;
	xor.b32  	%r123, %r954, %r122;
	add.s32 	%r124, %r114, %r951;
	shf.l.wrap.b32 	%r125, %r124, %r124, 9;
	xor.b32  	%r126, %r125, %r959;
	add.s32 	%r127, %r117, %r956;
	shf.l.wrap.b32 	%r128, %r127, %r127, 9;
	xor.b32  	%r129, %r128, %r964;
	add.s32 	%r130, %r120, %r961;
	shf.l.wrap.b32 	%r131, %r130, %r130, 9;
	xor.b32  	%r132, %r131, %r953;
	add.s32 	%r133, %r123, %r966;
	shf.l.wrap.b32 	%r134, %r133, %r133, 9;
	xor.b32  	%r135, %r134, %r958;
	add.s32 	%r136, %r126, %r114;
	shf.l.wrap.b32 	%r137, %r136, %r136, 13;
	xor.b32  	%r138, %r137, %r963;
	add.s32 	%r139, %r129, %r117;
	shf.l.wrap.b32 	%r140, %r139, %r139, 13;
	xor.b32  	%r141, %r140, %r952;
	add.s32 	%r142, %r132, %r120;
	shf.l.wrap.b32 	%r143, %r142, %r142, 13;
	xor.b32  	%r144, %r143, %r957;
	add.s32 	%r145, %r135, %r123;
	shf.l.wrap.b32 	%r146, %r145, %r145, 13;
	xor.b32  	%r147, %r146, %r962;
	add.s32 	%r148, %r138, %r126;
	shf.l.wrap.b32 	%r149, %r148, %r148, 18;
	xor.b32  	%r150, %r149, %r951;
	add.s32 	%r151, %r141, %r129;
	shf.l.wrap.b32 	%r152, %r151, %r151, 18;
	xor.b32  	%r153, %r152, %r956;
	add.s32 	%r154, %r144, %r132;
	shf.l.wrap.b32 	%r155, %r154, %r154, 18;
	xor.b32  	%r156, %r155, %r961;
	add.s32 	%r157, %r147, %r135;
	shf.l.wrap.b32 	%r158, %r157, %r157, 18;
	xor.b32  	%r159, %r158, %r966;
	add.s32 	%r160, %r150, %r123;
	shf.l.wrap.b32 	%r161, %r160, %r160, 7;
	xor.b32  	%r162, %r161, %r141;
	add.s32 	%r163, %r153, %r114;
	shf.l.wrap.b32 	%r164, %r163, %r163, 7;
	xor.b32  	%r165, %r164, %r144;
	add.s32 	%r166, %r156, %r117;
	shf.l.wrap.b32 	%r167, %r166, %r166, 7;
	xor.b32  	%r168, %r167, %r147;
	add.s32 	%r169, %r159, %r120;
	shf.l.wrap.b32 	%r170, %r169, %r169, 7;
	xor.b32  	%r171, %r138, %r170;
	add.s32 	%r172, %r162, %r150;
	shf.l.wrap.b32 	%r173, %r172, %r172, 9;
	xor.b32  	%r174, %r173, %r132;
	add.s32 	%r175, %r165, %r153;
	shf.l.wrap.b32 	%r176, %r175, %r175, 9;
	xor.b32  	%r177, %r176, %r135;
	add.s32 	%r178, %r168, %r156;
	shf.l.wrap.b32 	%r179, %r178, %r178, 9;
	xor.b32  	%r180, %r179, %r126;
	add.s32 	%r181, %r171, %r159;
	shf.l.wrap.b32 	%r182, %r181, %r181, 9;
	xor.b32  	%r183, %r182, %r129;
	add.s32 	%r184, %r174, %r162;
	shf.l.wrap.b32 	%r185, %r184, %r184, 13;
	xor.b32  	%r186, %r185, %r123;
	add.s32 	%r187, %r177, %r165;
	shf.l.wrap.b32 	%r188, %r187, %r187, 13;
	xor.b32  	%r189, %r188, %r114;
	add.s32 	%r190, %r180, %r168;
	shf.l.wrap.b32 	%r191, %r190, %r190, 13;
	xor.b32  	%r192, %r191, %r117;
	add.s32 	%r193, %r183, %r171;
	shf.l.wrap.b32 	%r194, %r193, %r193, 13;
	xor.b32  	%r195, %r194, %r120;
	add.s32 	%r196, %r186, %r174;
	shf.l.wrap.b32 	%r197, %r196, %r196, 18;
	xor.b32  	%r198, %r197, %r150;
	add.s32 	%r199, %r189, %r177;
	shf.l.wrap.b32 	%r200, %r199, %r199, 18;
	xor.b32  	%r201, %r200, %r153;
	add.s32 	%r202, %r192, %r180;
	shf.l.wrap.b32 	%r203, %r202, %r202, 18;
	xor.b32  	%r204, %r203, %r156;
	add.s32 	%r205, %r195, %r183;
	shf.l.wrap.b32 	%r206, %r205, %r205, 18;
	xor.b32  	%r207, %r206, %r159;
	add.s32 	%r208, %r198, %r171;
	shf.l.wrap.b32 	%r209, %r208, %r208, 7;
	xor.b32  	%r210, %r209, %r189;
	add.s32 	%r211, %r162, %r201;
	shf.l.wrap.b32 	%r212, %r211, %r211, 7;
	xor.b32  	%r213, %r212, %r192;
	add.s32 	%r214, %r165, %r204;
	shf.l.wrap.b32 	%r215, %r214, %r214, 7;
	xor.b32  	%r216, %r215, %r195;
	add.s32 	%r217, %r168, %r207;
	shf.l.wrap.b32 	%r218, %r217, %r217, 7;
	xor.b32  	%r219, %r186, %r218;
	add.s32 	%r220, %r210, %r198;
	shf.l.wrap.b32 	%r221, %r220, %r220, 9;
	xor.b32  	%r222, %r221, %r180;
	add.s32 	%r223, %r213, %r201;
	shf.l.wrap.b32 	%r224, %r223, %r223, 9;
	xor.b32  	%r225, %r224, %r183;
	add.s32 	%r226, %r216, %r204;
	shf.l.wrap.b32 	%r227, %r226, %r226, 9;
	xor.b32  	%r228, %r227, %r174;
	add.s32 	%r229, %r219, %r207;
	shf.l.wrap.b32 	%r230, %r229, %r229, 9;
	xor.b32  	%r231, %r230, %r177;
	add.s32 	%r232, %r222, %r210;
	shf.l.wrap.b32 	%r233, %r232, %r232, 13;
	xor.b32  	%r234, %r233, %r171;
	add.s32 	%r235, %r225, %r213;
	shf.l.wrap.b32 	%r236, %r235, %r235, 13;
	xor.b32  	%r237, %r236, %r162;
	add.s32 	%r238, %r228, %r216;
	shf.l.wrap.b32 	%r239, %r238, %r238, 13;
	xor.b32  	%r240, %r239, %r165;
	add.s32 	%r241, %r231, %r219;
	shf.l.wrap.b32 	%r242, %r241, %r241, 13;
	xor.b32  	%r243, %r242, %r168;
	add.s32 	%r244, %r234, %r222;
	shf.l.wrap.b32 	%r245, %r244, %r244, 18;
	xor.b32  	%r246, %r245, %r198;
	add.s32 	%r247, %r237, %r225;
	shf.l.wrap.b32 	%r248, %r247, %r247, 18;
	xor.b32  	%r249, %r248, %r201;
	add.s32 	%r250, %r240, %r228;
	shf.l.wrap.b32 	%r251, %r250, %r250, 18;
	xor.b32  	%r252, %r251, %r204;
	add.s32 	%r253, %r243, %r231;
	shf.l.wrap.b32 	%r254, %r253, %r253, 18;
	xor.b32  	%r255, %r254, %r207;
	add.s32 	%r256, %r246, %r219;
	shf.l.wrap.b32 	%r257, %r256, %r256, 7;
	xor.b32  	%r258, %r257, %r237;
	add.s32 	%r259, %r249, %r210;
	shf.l.wrap.b32 	%r260, %r259, %r259, 7;
	xor.b32  	%r261, %r260, %r240;
	add.s32 	%r262, %r252, %r213;
	shf.l.wrap.b32 	%r263, %r262, %r262, 7;
	xor.b32  	%r264, %r263, %r243;
	add.s32 	%r265, %r255, %r216;
	shf.l.wrap.b32 	%r266, %r265, %r265, 7;
	xor.b32  	%r267, %r234, %r266;
	add.s32 	%r268, %r258, %r246;
	shf.l.wrap.b32 	%r269, %r268, %r268, 9;
	xor.b32  	%r270, %r269, %r228;
	add.s32 	%r271, %r261, %r249;
	shf.l.wrap.b32 	%r272, %r271, %r271, 9;
	xor.b32  	%r273, %r272, %r231;
	add.s32 	%r274, %r264, %r252;
	shf.l.wrap.b32 	%r275, %r274, %r274, 9;
	xor.b32  	%r276, %r275, %r222;
	add.s32 	%r277, %r267, %r255;
	shf.l.wrap.b32 	%r278, %r277, %r277, 9;
	xor.b32  	%r279, %r278, %r225;
	add.s32 	%r280, %r270, %r258;
	shf.l.wrap.b32 	%r281, %r280, %r280, 13;
	xor.b32  	%r282, %r281, %r219;
	add.s32 	%r283, %r273, %r261;
	shf.l.wrap.b32 	%r284, %r283, %r283, 13;
	xor.b32  	%r285, %r284, %r210;
	add.s32 	%r286, %r276, %r264;
	shf.l.wrap.b32 	%r287, %r286, %r286, 13;
	xor.b32  	%r288, %r287, %r213;
	add.s32 	%r289, %r279, %r267;
	shf.l.wrap.b32 	%r290, %r289, %r289, 13;
	xor.b32  	%r291, %r290, %r216;
	add.s32 	%r292, %r282, %r270;
	shf.l.wrap.b32 	%r293, %r292, %r292, 18;
	xor.b32  	%r294, %r293, %r246;
	add.s32 	%r295, %r285, %r273;
	shf.l.wrap.b32 	%r296, %r295, %r295, 18;
	xor.b32  	%r297, %r296, %r249;
	add.s32 	%r298, %r288, %r276;
	shf.l.wrap.b32 	%r299, %r298, %r298, 18;
	xor.b32  	%r300, %r299, %r252;
	add.s32 	%r301, %r291, %r279;
	shf.l.wrap.b32 	%r302, %r301, %r301, 18;
	xor.b32  	%r303, %r302, %r255;
	add.s32 	%r304, %r294, %r267;
	shf.l.wrap.b32 	%r305, %r304, %r304, 7;
	xor.b32  	%r306, %r305, %r285;
	add.s32 	%r307, %r258, %r297;
	shf.l.wrap.b32 	%r308, %r307, %r307, 7;
	xor.b32  	%r309, %r308, %r288;
	add.s32 	%r310, %r261, %r300;
	shf.l.wrap.b32 	%r311, %r310, %r310, 7;
	xor.b32  	%r312, %r311, %r291;
	add.s32 	%r313, %r264, %r303;
	shf.l.wrap.b32 	%r314, %r313, %r313, 7;
	xor.b32  	%r315, %r282, %r314;
	add.s32 	%r316, %r306, %r294;
	shf.l.wrap.b32 	%r317, %r316, %r316, 9;
	xor.b32  	%r318, %r317, %r276;
	add.s32 	%r319, %r309, %r297;
	shf.l.wrap.b32 	%r320, %r319, %r319, 9;
	xor.b32  	%r321, %r320, %r279;
	add.s32 	%r322, %r312, %r300;
	shf.l.wrap.b32 	%r323, %r322, %r322, 9;
	xor.b32  	%r324, %r323, %r270;
	add.s32 	%r325, %r315, %r303;
	shf.l.wrap.b32 	%r326, %r325, %r325, 9;
	xor.b32  	%r327, %r326, %r273;
	add.s32 	%r328, %r318, %r306;
	shf.l.wrap.b32 	%r329, %r328, %r328, 13;
	xor.b32  	%r330, %r329, %r267;
	add.s32 	%r331, %r321, %r309;
	shf.l.wrap.b32 	%r332, %r331, %r331, 13;
	xor.b32  	%r333, %r332, %r258;
	add.s32 	%r334, %r324, %r312;
	shf.l.wrap.b32 	%r335, %r334, %r334, 13;
	xor.b32  	%r336, %r335, %r261;
	add.s32 	%r337, %r327, %r315;
	shf.l.wrap.b32 	%r338, %r337, %r337, 13;
	xor.b32  	%r339, %r338, %r264;
	add.s32 	%r340, %r330, %r318;
	shf.l.wrap.b32 	%r341, %r340, %r340, 18;
	xor.b32  	%r342, %r341, %r294;
	add.s32 	%r343, %r333, %r321;
	shf.l.wrap.b32 	%r344, %r343, %r343, 18;
	xor.b32  	%r345, %r344, %r297;
	add.s32 	%r346, %r336, %r324;
	shf.l.wrap.b32 	%r347, %r346, %r346, 18;
	xor.b32  	%r348, %r347, %r300;
	add.s32 	%r349, %r339, %r327;
	shf.l.wrap.b32 	%r350, %r349, %r349, 18;
	xor.b32  	%r351, %r350, %r303;
	add.s32 	%r352, %r342, %r315;
	shf.l.wrap.b32 	%r353, %r352, %r352, 7;
	xor.b32  	%r354, %r353, %r333;
	add.s32 	%r355, %r345, %r306;
	shf.l.wrap.b32 	%r356, %r355, %r355, 7;
	xor.b32  	%r357, %r356, %r336;
	add.s32 	%r358, %r348, %r309;
	shf.l.wrap.b32 	%r359, %r358, %r358, 7;
	xor.b32  	%r360, %r359, %r339;
	add.s32 	%r361, %r351, %r312;
	shf.l.wrap.b32 	%r362, %r361, %r361, 7;
	xor.b32  	%r363, %r330, %r362;
	add.s32 	%r364, %r354, %r342;
	shf.l.wrap.b32 	%r365, %r364, %r364, 9;
	xor.b32  	%r366, %r365, %r324;
	add.s32 	%r367, %r357, %r345;
	shf.l.wrap.b32 	%r368, %r367, %r367, 9;
	xor.b32  	%r369, %r368, %r327;
	add.s32 	%r370, %r360, %r348;
	shf.l.wrap.b32 	%r371, %r370, %r370, 9;
	xor.b32  	%r372, %r371, %r318;
	add.s32 	%r373, %r363, %r351;
	shf.l.wrap.b32 	%r374, %r373, %r373, 9;
	xor.b32  	%r375, %r374, %r321;
	add.s32 	%r376, %r366, %r354;
	shf.l.wrap.b32 	%r377, %r376, %r376, 13;
	xor.b32  	%r378, %r377, %r315;
	add.s32 	%r379, %r369, %r357;
	shf.l.wrap.b32 	%r380, %r379, %r379, 13;
	xor.b32  	%r381, %r380, %r306;
	add.s32 	%r382, %r372, %r360;
	shf.l.wrap.b32 	%r383, %r382, %r382, 13;
	xor.b32  	%r384, %r383, %r309;
	add.s32 	%r385, %r375, %r363;
	shf.l.wrap.b32 	%r386, %r385, %r385, 13;
	xor.b32  	%r387, %r386, %r312;
	add.s32 	%r388, %r378, %r366;
	shf.l.wrap.b32 	%r389, %r388, %r388, 18;
	xor.b32  	%r390, %r389, %r342;
	add.s32 	%r391, %r381, %r369;
	shf.l.wrap.b32 	%r392, %r391, %r391, 18;
	xor.b32  	%r393, %r392, %r345;
	add.s32 	%r394, %r384, %r372;
	shf.l.wrap.b32 	%r395, %r394, %r394, 18;
	xor.b32  	%r396, %r395, %r348;
	add.s32 	%r397, %r387, %r375;
	shf.l.wrap.b32 	%r398, %r397, %r397, 18;
	xor.b32  	%r399, %r398, %r351;
	add.s32 	%r400, %r390, %r363;
	shf.l.wrap.b32 	%r401, %r400, %r400, 7;
	xor.b32  	%r402, %r401, %r381;
	add.s32 	%r403, %r354, %r393;
	shf.l.wrap.b32 	%r404, %r403, %r403, 7;
	xor.b32  	%r405, %r404, %r384;
	add.s32 	%r406, %r357, %r396;
	shf.l.wrap.b32 	%r407, %r406, %r406, 7;
	xor.b32  	%r408, %r407, %r387;
	add.s32 	%r409, %r360, %r399;
	shf.l.wrap.b32 	%r410, %r409, %r409, 7;
	xor.b32  	%r411, %r378, %r410;
	add.s32 	%r412, %r402, %r390;
	shf.l.wrap.b32 	%r413, %r412, %r412, 9;
	xor.b32  	%r414, %r413, %r372;
	add.s32 	%r415, %r405, %r393;
	shf.l.wrap.b32 	%r416, %r415, %r415, 9;
	xor.b32  	%r417, %r416, %r375;
	add.s32 	%r418, %r408, %r396;
	shf.l.wrap.b32 	%r419, %r418, %r418, 9;
	xor.b32  	%r420, %r419, %r366;
	add.s32 	%r421, %r411, %r399;
	shf.l.wrap.b32 	%r422, %r421, %r421, 9;
	xor.b32  	%r423, %r422, %r369;
	add.s32 	%r424, %r414, %r402;
	shf.l.wrap.b32 	%r425, %r424, %r424, 13;
	xor.b32  	%r426, %r425, %r363;
	add.s32 	%r427, %r417, %r405;
	shf.l.wrap.b32 	%r428, %r427, %r427, 13;
	xor.b32  	%r429, %r428, %r354;
	add.s32 	%r430, %r420, %r408;
	shf.l.wrap.b32 	%r431, %r430, %r430, 13;
	xor.b32  	%r432, %r431, %r357;
	add.s32 	%r433, %r423, %r411;
	shf.l.wrap.b32 	%r434, %r433, %r433, 13;
	xor.b32  	%r435, %r434, %r360;
	add.s32 	%r436, %r426, %r414;
	shf.l.wrap.b32 	%r437, %r436, %r436, 18;
	xor.b32  	%r438, %r437, %r390;
	add.s32 	%r439, %r429, %r417;
	shf.l.wrap.b32 	%r440, %r439, %r439, 18;
	xor.b32  	%r441, %r440, %r393;
	add.s32 	%r442, %r432, %r420;
	shf.l.wrap.b32 	%r443, %r442, %r442, 18;
	xor.b32  	%r444, %r443, %r396;
	add.s32 	%r445, %r435, %r423;
	shf.l.wrap.b32 	%r446, %r445, %r445, 18;
	xor.b32  	%r447, %r446, %r399;
	add.s32 	%r448, %r438, %r411;
	shf.l.wrap.b32 	%r449, %r448, %r448, 7;
	xor.b32  	%r450, %r449, %r429;
	add.s32 	%r451, %r441, %r402;
	shf.l.wrap.b32 	%r452, %r451, %r451, 7;
	xor.b32  	%r453, %r452, %r432;
	add.s32 	%r454, %r444, %r405;
	shf.l.wrap.b32 	%r455, %r454, %r454, 7;
	xor.b32  	%r456, %r455, %r435;
	add.s32 	%r457, %r447, %r408;
	shf.l.wrap.b32 	%r458, %r457, %r457, 7;
	xor.b32  	%r459, %r426, %r458;
	add.s32 	%r460, %r450, %r438;
	shf.l.wrap.b32 	%r461, %r460, %r460, 9;
	xor.b32  	%r462, %r461, %r420;
	add.s32 	%r463, %r453, %r441;
	shf.l.wrap.b32 	%r464, %r463, %r463, 9;
	xor.b32  	%r465, %r464, %r423;
	add.s32 	%r466, %r456, %r444;
	shf.l.wrap.b32 	%r467, %r466, %r466, 9;
	xor.b32  	%r468, %r467, %r414;
	add.s32 	%r469, %r459, %r447;
	shf.l.wrap.b32 	%r470, %r469, %r469, 9;
	xor.b32  	%r471, %r470, %r417;
	add.s32 	%r472, %r462, %r450;
	shf.l.wrap.b32 	%r473, %r472, %r472, 13;
	xor.b32  	%r474, %r473, %r411;
	add.s32 	%r475, %r465, %r453;
	shf.l.wrap.b32 	%r476, %r475, %r475, 13;
	xor.b32  	%r477, %r476, %r402;
	add.s32 	%r478, %r468, %r456;
	shf.l.wrap.b32 	%r479, %r478, %r478, 13;
	xor.b32  	%r480, %r479, %r405;
	add.s32 	%r481, %r471, %r459;
	shf.l.wrap.b32 	%r482, %r481, %r481, 13;
	xor.b32  	%r483, %r482, %r408;
	add.s32 	%r484, %r474, %r462;
	shf.l.wrap.b32 	%r485, %r484, %r484, 18;
	xor.b32  	%r486, %r485, %r438;
	add.s32 	%r487, %r477, %r465;
	shf.l.wrap.b32 	%r488, %r487, %r487, 18;
	xor.b32  	%r489, %r488, %r441;
	add.s32 	%r490, %r480, %r468;
	shf.l.wrap.b32 	%r491, %r490, %r490, 18;
	xor.b32  	%r492, %r491, %r444;
	add.s32 	%r493, %r483, %r471;
	shf.l.wrap.b32 	%r494, %r493, %r493, 18;
	xor.b32  	%r495, %r494, %r447;
	add.s32 	%r949, %r949, %r486;
	xor.b32  	%r496, %r948, %r949;
	add.s32 	%r947, %r947, %r450;
	xor.b32  	%r497, %r946, %r947;
	add.s32 	%r945, %r945, %r462;
	add.s32 	%r943, %r943, %r474;
	add.s32 	%r941, %r941, %r477;
	add.s32 	%r939, %r939, %r489;
	xor.b32  	%r498, %r938, %r939;
	add.s32 	%r937, %r937, %r453;
	xor.b32  	%r499, %r936, %r937;
	add.s32 	%r935, %r935, %r465;
	add.s32 	%r933, %r933, %r468;
	add.s32 	%r931, %r931, %r480;
	add.s32 	%r929, %r929, %r492;
	xor.b32  	%r500, %r928, %r929;
	add.s32 	%r927, %r927, %r456;
	xor.b32  	%r501, %r926, %r927;
	add.s32 	%r925, %r925, %r459;
	xor.b32  	%r502, %r924, %r925;
	add.s32 	%r923, %r923, %r471;
	add.s32 	%r921, %r921, %r483;
	add.s32 	%r919, %r919, %r495;
	xor.b32  	%r503, %r918, %r919;
	add.s32 	%r504, %r496, %r502;
	shf.l.wrap.b32 	%r505, %r504, %r504, 7;
	xor.b32  	%r506, %r941, %r505;
	xor.b32  	%r507, %r506, %r940;
	add.s32 	%r508, %r497, %r498;
	shf.l.wrap.b32 	%r509, %r508, %r508, 7;
	xor.b32  	%r510, %r931, %r509;
	xor.b32  	%r511, %r510, %r930;
	add.s32 	%r512, %r499, %r500;
	shf.l.wrap.b32 	%r513, %r512, %r512, 7;
	xor.b32  	%r514, %r921, %r513;
	xor.b32  	%r515, %r514, %r920;
	add.s32 	%r516, %r501, %r503;
	shf.l.wrap.b32 	%r517, %r516, %r516, 7;
	xor.b32  	%r518, %r943, %r517;
	xor.b32  	%r519, %r518, %r942;
	add.s32 	%r520, %r507, %r496;
	shf.l.wrap.b32 	%r521, %r520, %r520, 9;
	xor.b32  	%r522, %r933, %r521;
	xor.b32  	%r523, %r522, %r932;
	add.s32 	%r524, %r511, %r498;
	shf.l.wrap.b32 	%r525, %r524, %r524, 9;
	xor.b32  	%r526, %r923, %r525;
	xor.b32  	%r527, %r526, %r922;
	add.s32 	%r528, %r515, %r500;
	shf.l.wrap.b32 	%r529, %r528, %r528, 9;
	xor.b32  	%r530, %r945, %r529;
	xor.b32  	%r531, %r530, %r944;
	add.s32 	%r532, %r519, %r503;
	shf.l.wrap.b32 	%r533, %r532, %r532, 9;
	xor.b32  	%r534, %r935, %r533;
	xor.b32  	%r535, %r534, %r934;
	add.s32 	%r536, %r523, %r507;
	shf.l.wrap.b32 	%r537, %r536, %r536, 13;
	xor.b32  	%r538, %r537, %r502;
	add.s32 	%r539, %r527, %r511;
	shf.l.wrap.b32 	%r540, %r539, %r539, 13;
	xor.b32  	%r541, %r540, %r497;
	add.s32 	%r542, %r531, %r515;
	shf.l.wrap.b32 	%r543, %r542, %r542, 13;
	xor.b32  	%r544, %r543, %r499;
	add.s32 	%r545, %r535, %r519;
	shf.l.wrap.b32 	%r546, %r545, %r545, 13;
	xor.b32  	%r547, %r546, %r501;
	add.s32 	%r548, %r538, %r523;
	shf.l.wrap.b32 	%r549, %r548, %r548, 18;
	xor.b32  	%r550, %r549, %r496;
	add.s32 	%r551, %r541, %r527;
	shf.l.wrap.b32 	%r552, %r551, %r551, 18;
	xor.b32  	%r553, %r552, %r498;
	add.s32 	%r554, %r544, %r531;
	shf.l.wrap.b32 	%r555, %r554, %r554, 18;
	xor.b32  	%r556, %r555, %r500;
	add.s32 	%r557, %r547, %r535;
	shf.l.wrap.b32 	%r558, %r557, %r557, 18;
	xor.b32  	%r559, %r558, %r503;
	add.s32 	%r560, %r550, %r519;
	shf.l.wrap.b32 	%r561, %r560, %r560, 7;
	xor.b32  	%r562, %r561, %r541;
	add.s32 	%r563, %r553, %r507;
	shf.l.wrap.b32 	%r564, %r563, %r563, 7;
	xor.b32  	%r565, %r564, %r544;
	add.s32 	%r566, %r556, %r511;
	shf.l.wrap.b32 	%r567, %r566, %r566, 7;
	xor.b32  	%r568, %r567, %r547;
	add.s32 	%r569, %r559, %r515;
	shf.l.wrap.b32 	%r570, %r569, %r569, 7;
	xor.b32  	%r571, %r538, %r570;
	add.s32 	%r572, %r562, %r550;
	shf.l.wrap.b32 	%r573, %r572, %r572, 9;
	xor.b32  	%r574, %r573, %r531;
	add.s32 	%r575, %r565, %r553;
	shf.l.wrap.b32 	%r576, %r575, %r575, 9;
	xor.b32  	%r577, %r576, %r535;
	add.s32 	%r578, %r568, %r556;
	shf.l.wrap.b32 	%r579, %r578, %r578, 9;
	xor.b32  	%r580, %r579, %r523;
	add.s32 	%r581, %r571, %r559;
	shf.l.wrap.b32 	%r582, %r581, %r581, 9;
	xor.b32  	%r583, %r582, %r527;
	add.s32 	%r584, %r574, %r562;
	shf.l.wrap.b32 	%r585, %r584, %r584, 13;
	xor.b32  	%r586, %r585, %r519;
	add.s32 	%r587, %r577, %r565;
	shf.l.wrap.b32 	%r588, %r587, %r587, 13;
	xor.b32  	%r589, %r588, %r507;
	add.s32 	%r590, %r580, %r568;
	shf.l.wrap.b32 	%r591, %r590, %r590, 13;
	xor.b32  	%r592, %r591, %r511;
	add.s32 	%r593, %r583, %r571;
	shf.l.wrap.b32 	%r594, %r593, %r593, 13;
	xor.b32  	%r595, %r594, %r515;
	add.s32 	%r596, %r586, %r574;
	shf.l.wrap.b32 	%r597, %r596, %r596, 18;
	xor.b32  	%r598, %r597, %r550;
	add.s32 	%r599, %r589, %r577;
	shf.l.wrap.b32 	%r600, %r599, %r599, 18;
	xor.b32  	%r601, %r600, %r553;
	add.s32 	%r602, %r592, %r580;
	shf.l.wrap.b32 	%r603, %r602, %r602, 18;
	xor.b32  	%r604, %r603, %r556;
	add.s32 	%r605, %r595, %r583;
	shf.l.wrap.b32 	%r606, %r605, %r605, 18;
	xor.b32  	%r607, %r606, %r559;
	add.s32 	%r608, %r598, %r571;
	shf.l.wrap.b32 	%r609, %r608, %r608, 7;
	xor.b32  	%r610, %r609, %r589;
	add.s32 	%r611, %r562, %r601;
	shf.l.wrap.b32 	%r612, %r611, %r611, 7;
	xor.b32  	%r613, %r612, %r592;
	add.s32 	%r614, %r565, %r604;
	shf.l.wrap.b32 	%r615, %r614, %r614, 7;
	xor.b32  	%r616, %r615, %r595;
	add.s32 	%r617, %r568, %r607;
	shf.l.wrap.b32 	%r618, %r617, %r617, 7;
	xor.b32  	%r619, %r586, %r618;
	add.s32 	%r620, %r610, %r598;
	shf.l.wrap.b32 	%r621, %r620, %r620, 9;
	xor.b32  	%r622, %r621, %r580;
	add.s32 	%r623, %r613, %r601;
	shf.l.wrap.b32 	%r624, %r623, %r623, 9;
	xor.b32  	%r625, %r624, %r583;
	add.s32 	%r626, %r616, %r604;
	shf.l.wrap.b32 	%r627, %r626, %r626, 9;
	xor.b32  	%r628, %r627, %r574;
	add.s32 	%r629, %r619, %r607;
	shf.l.wrap.b32 	%r630, %r629, %r629, 9;
	xor.b32  	%r631, %r630, %r577;
	add.s32 	%r632, %r622, %r610;
	shf.l.wrap.b32 	%r633, %r632, %r632, 13;
	xor.b32  	%r634, %r633, %r571;
	add.s32 	%r635, %r625, %r613;
	shf.l.wrap.b32 	%r636, %r635, %r635, 13;
	xor.b32  	%r637, %r636, %r562;
	add.s32 	%r638, %r628, %r616;
	shf.l.wrap.b32 	%r639, %r638, %r638, 13;
	xor.b32  	%r640, %r639, %r565;
	add.s32 	%r641, %r631, %r619;
	shf.l.wrap.b32 	%r642, %r641, %r641, 13;
	xor.b32  	%r643, %r642, %r568;
	add.s32 	%r644, %r634, %r622;
	shf.l.wrap.b32 	%r645, %r644, %r644, 18;
	xor.b32  	%r646, %r645, %r598;
	add.s32 	%r647, %r637, %r625;
	shf.l.wrap.b32 	%r648, %r647, %r647, 18;
	xor.b32  	%r649, %r648, %r601;
	add.s32 	%r650, %r640, %r628;
	shf.l.wrap.b32 	%r651, %r650, %r650, 18;
	xor.b32  	%r652, %r651, %r604;
	add.s32 	%r653, %r643, %r631;
	shf.l.wrap.b32 	%r654, %r653, %r653, 18;
	xor.b32  	%r655, %r654, %r607;
	add.s32 	%r656, %r646, %r619;
	shf.l.wrap.b32 	%r657, %r656, %r656, 7;
	xor.b32  	%r658, %r657, %r637;
	add.s32 	%r659, %r649, %r610;
	shf.l.wrap.b32 	%r660, %r659, %r659, 7;
	xor.b32  	%r661, %r660, %r640;
	add.s32 	%r662, %r652, %r613;
	shf.l.wrap.b32 	%r663, %r662, %r662, 7;
	xor.b32  	%r664, %r663, %r643;
	add.s32 	%r665, %r655, %r616;
	shf.l.wrap.b32 	%r666, %r665, %r665, 7;
	xor.b32  	%r667, %r634, %r666;
	add.s32 	%r668, %r658, %r646;
	shf.l.wrap.b32 	%r669, %r668, %r668, 9;
	xor.b32  	%r670, %r669, %r628;
	add.s32 	%r671, %r661, %r649;
	shf.l.wrap.b32 	%r672, %r671, %r671, 9;
	xor.b32  	%r673, %r672, %r631;
	add.s32 	%r674, %r664, %r652;
	shf.l.wrap.b32 	%r675, %r674, %r674, 9;
	xor.b32  	%r676, %r675, %r622;
	add.s32 	%r677, %r667, %r655;
	shf.l.wrap.b32 	%r678, %r677, %r677, 9;
	xor.b32  	%r679, %r678, %r625;
	add.s32 	%r680, %r670, %r658;
	shf.l.wrap.b32 	%r681, %r680, %r680, 13;
	xor.b32  	%r682, %r681, %r619;
	add.s32 	%r683, %r673, %r661;
	shf.l.wrap.b32 	%r684, %r683, %r683, 13;
	xor.b32  	%r685, %r684, %r610;
	add.s32 	%r686, %r676, %r664;
	shf.l.wrap.b32 	%r687, %r686, %r686, 13;
	xor.b32  	%r688, %r687, %r613;
	add.s32 	%r689, %r679, %r667;
	shf.l.wrap.b32 	%r690, %r689, %r689, 13;
	xor.b32  	%r691, %r690, %r616;
	add.s32 	%r692, %r682, %r670;
	shf.l.wrap.b32 	%r693, %r692, %r692, 18;
	xor.b32  	%r694, %r693, %r646;
	add.s32 	%r695, %r685, %r673;
	shf.l.wrap.b32 	%r696, %r695, %r695, 18;
	xor.b32  	%r697, %r696, %r649;
	add.s32 	%r698, %r688, %r676;
	shf.l.wrap.b32 	%r699, %r698, %r698, 18;
	xor.b32  	%r700, %r699, %r652;
	add.s32 	%r701, %r691, %r679;
	shf.l.wrap.b32 	%r702, %r701, %r701, 18;
	xor.b32  	%r703, %r702, %r655;
	add.s32 	%r704, %r694, %r667;
	shf.l.wrap.b32 	%r705, %r704, %r704, 7;
	xor.b32  	%r706, %r705, %r685;
	add.s32 	%r707, %r658, %r697;
	shf.l.wrap.b32 	%r708, %r707, %r707, 7;
	xor.b32  	%r709, %r708, %r688;
	add.s32 	%r710, %r661, %r700;
	shf.l.wrap.b32 	%r711, %r710, %r710, 7;
	xor.b32  	%r712, %r711, %r691;
	add.s32 	%r713, %r664, %r703;
	shf.l.wrap.b32 	%r714, %r713, %r713, 7;
	xor.b32  	%r715, %r682, %r714;
	add.s32 	%r716, %r706, %r694;
	shf.l.wrap.b32 	%r717, %r716, %r716, 9;
	xor.b32  	%r718, %r717, %r676;
	add.s32 	%r719, %r709, %r697;
	shf.l.wrap.b32 	%r720, %r719, %r719, 9;
	xor.b32  	%r721, %r720, %r679;
	add.s32 	%r722, %r712, %r700;
	shf.l.wrap.b32 	%r723, %r722, %r722, 9;
	xor.b32  	%r724, %r723, %r670;
	add.s32 	%r725, %r715, %r703;
	shf.l.wrap.b32 	%r726, %r725, %r725, 9;
	xor.b32  	%r727, %r726, %r673;
	add.s32 	%r728, %r718, %r706;
	shf.l.wrap.b32 	%r729, %r728, %r728, 13;
	xor.b32  	%r730, %r729, %r667;
	add.s32 	%r731, %r721, %r709;
	shf.l.wrap.b32 	%r732, %r731, %r731, 13;
	xor.b32  	%r733, %r732, %r658;
	add.s32 	%r734, %r724, %r712;
	shf.l.wrap.b32 	%r735, %r734, %r734, 13;
	xor.b32  	%r736, %r735, %r661;
	add.s32 	%r737, %r727, %r715;
	shf.l.wrap.b32 	%r738, %r737, %r737, 13;
	xor.b32  	%r739, %r738, %r664;
	add.s32 	%r740, %r730, %r718;
	shf.l.wrap.b32 	%r741, %r740, %r740, 18;
	xor.b32  	%r742, %r741, %r694;
	add.s32 	%r743, %r733, %r721;
	shf.l.wrap.b32 	%r744, %r743, %r743, 18;
	xor.b32  	%r745, %r744, %r697;
	add.s32 	%r746, %r736, %r724;
	shf.l.wrap.b32 	%r747, %r746, %r746, 18;
	xor.b32  	%r748, %r747, %r700;
	add.s32 	%r749, %r739, %r727;
	shf.l.wrap.b32 	%r750, %r749, %r749, 18;
	xor.b32  	%r751, %r750, %r703;
	add.s32 	%r752, %r742, %r715;
	shf.l.wrap.b32 	%r753, %r752, %r752, 7;
	xor.b32  	%r754, %r753, %r733;
	add.s32 	%r755, %r745, %r706;
	shf.l.wrap.b32 	%r756, %r755, %r755, 7;
	xor.b32  	%r757, %r756, %r736;
	add.s32 	%r758, %r748, %r709;
	shf.l.wrap.b32 	%r759, %r758, %r758, 7;
	xor.b32  	%r760, %r759, %r739;
	add.s32 	%r761, %r751, %r712;
	shf.l.wrap.b32 	%r762, %r761, %r761, 7;
	xor.b32  	%r763, %r730, %r762;
	add.s32 	%r764, %r754, %r742;
	shf.l.wrap.b32 	%r765, %r764, %r764, 9;
	xor.b32  	%r766, %r765, %r724;
	add.s32 	%r767, %r757, %r745;
	shf.l.wrap.b32 	%r768, %r767, %r767, 9;
	xor.b32  	%r769, %r768, %r727;
	add.s32 	%r770, %r760, %r748;
	shf.l.wrap.b32 	%r771, %r770, %r770, 9;
	xor.b32  	%r772, %r771, %r718;
	add.s32 	%r773, %r763, %r751;
	shf.l.wrap.b32 	%r774, %r773, %r773, 9;
	xor.b32  	%r775, %r774, %r721;
	add.s32 	%r776, %r766, %r754;
	shf.l.wrap.b32 	%r777, %r776, %r776, 13;
	xor.b32  	%r778, %r777, %r715;
	add.s32 	%r779, %r769, %r757;
	shf.l.wrap.b32 	%r780, %r779, %r779, 13;
	xor.b32  	%r781, %r780, %r706;
	add.s32 	%r782, %r772, %r760;
	shf.l.wrap.b32 	%r783, %r782, %r782, 13;
	xor.b32  	%r784, %r783, %r709;
	add.s32 	%r785, %r775, %r763;
	shf.l.wrap.b32 	%r786, %r785, %r785, 13;
	xor.b32  	%r787, %r786, %r712;
	add.s32 	%r788, %r778, %r766;
	shf.l.wrap.b32 	%r789, %r788, %r788, 18;
	xor.b32  	%r790, %r789, %r742;
	add.s32 	%r791, %r781, %r769;
	shf.l.wrap.b32 	%r792, %r791, %r791, 18;
	xor.b32  	%r793, %r792, %r745;
	add.s32 	%r794, %r784, %r772;
	shf.l.wrap.b32 	%r795, %r794, %r794, 18;
	xor.b32  	%r796, %r795, %r748;
	add.s32 	%r797, %r787, %r775;
	shf.l.wrap.b32 	%r798, %r797, %r797, 18;
	xor.b32  	%r799, %r798, %r751;
	add.s32 	%r800, %r790, %r763;
	shf.l.wrap.b32 	%r801, %r800, %r800, 7;
	xor.b32  	%r802, %r801, %r781;
	add.s32 	%r803, %r754, %r793;
	shf.l.wrap.b32 	%r804, %r803, %r803, 7;
	xor.b32  	%r805, %r804, %r784;
	add.s32 	%r806, %r757, %r796;
	shf.l.wrap.b32 	%r807, %r806, %r806, 7;
	xor.b32  	%r808, %r807, %r787;
	add.s32 	%r809, %r760, %r799;
	shf.l.wrap.b32 	%r810, %r809, %r809, 7;
	xor.b32  	%r811, %r778, %r810;
	add.s32 	%r812, %r802, %r790;
	shf.l.wrap.b32 	%r813, %r812, %r812, 9;
	xor.b32  	%r814, %r813, %r772;
	add.s32 	%r815, %r805, %r793;
	shf.l.wrap.b32 	%r816, %r815, %r815, 9;
	xor.b32  	%r817, %r816, %r775;
	add.s32 	%r818, %r808, %r796;
	shf.l.wrap.b32 	%r819, %r818, %r818, 9;
	xor.b32  	%r820, %r819, %r766;
	add.s32 	%r821, %r811, %r799;
	shf.l.wrap.b32 	%r822, %r821, %r821, 9;
	xor.b32  	%r823, %r822, %r769;
	add.s32 	%r824, %r814, %r802;
	shf.l.wrap.b32 	%r825, %r824, %r824, 13;
	xor.b32  	%r826, %r825, %r763;
	add.s32 	%r827, %r817, %r805;
	shf.l.wrap.b32 	%r828, %r827, %r827, 13;
	xor.b32  	%r829, %r828, %r754;
	add.s32 	%r830, %r820, %r808;
	shf.l.wrap.b32 	%r831, %r830, %r830, 13;
	xor.b32  	%r832, %r831, %r757;
	add.s32 	%r833, %r823, %r811;
	shf.l.wrap.b32 	%r834, %r833, %r833, 13;
	xor.b32  	%r835, %r834, %r760;
	add.s32 	%r836, %r826, %r814;
	shf.l.wrap.b32 	%r837, %r836, %r836, 18;
	xor.b32  	%r838, %r837, %r790;
	add.s32 	%r839, %r829, %r817;
	shf.l.wrap.b32 	%r840, %r839, %r839, 18;
	xor.b32  	%r841, %r840, %r793;
	add.s32 	%r842, %r832, %r820;
	shf.l.wrap.b32 	%r843, %r842, %r842, 18;
	xor.b32  	%r844, %r843, %r796;
	add.s32 	%r845, %r835, %r823;
	shf.l.wrap.b32 	%r846, %r845, %r845, 18;
	xor.b32  	%r847, %r846, %r799;
	add.s32 	%r848, %r838, %r811;
	shf.l.wrap.b32 	%r849, %r848, %r848, 7;
	xor.b32  	%r850, %r849, %r829;
	add.s32 	%r851, %r841, %r802;
	shf.l.wrap.b32 	%r852, %r851, %r851, 7;
	xor.b32  	%r853, %r852, %r832;
	add.s32 	%r854, %r844, %r805;
	shf.l.wrap.b32 	%r855, %r854, %r854, 7;
	xor.b32  	%r856, %r855, %r835;
	add.s32 	%r857, %r847, %r808;
	shf.l.wrap.b32 	%r858, %r857, %r857, 7;
	xor.b32  	%r859, %r826, %r858;
	add.s32 	%r860, %r850, %r838;
	shf.l.wrap.b32 	%r861, %r860, %r860, 9;
	xor.b32  	%r862, %r861, %r820;
	add.s32 	%r863, %r853, %r841;
	shf.l.wrap.b32 	%r864, %r863, %r863, 9;
	xor.b32  	%r865, %r864, %r823;
	add.s32 	%r866, %r856, %r844;
	shf.l.wrap.b32 	%r867, %r866, %r866, 9;
	xor.b32  	%r868, %r867, %r814;
	add.s32 	%r869, %r859, %r847;
	shf.l.wrap.b32 	%r870, %r869, %r869, 9;
	xor.b32  	%r871, %r870, %r817;
	add.s32 	%r872, %r862, %r850;
	shf.l.wrap.b32 	%r873, %r872, %r872, 13;
	xor.b32  	%r874, %r873, %r811;
	add.s32 	%r875, %r865, %r853;
	shf.l.wrap.b32 	%r876, %r875, %r875, 13;
	xor.b32  	%r877, %r876, %r802;
	add.s32 	%r878, %r868, %r856;
	shf.l.wrap.b32 	%r879, %r878, %r878, 13;
	xor.b32  	%r880, %r879, %r805;
	add.s32 	%r881, %r871, %r859;
	shf.l.wrap.b32 	%r882, %r881, %r881, 13;
	xor.b32  	%r883, %r882, %r808;
	add.s32 	%r884, %r874, %r862;
	shf.l.wrap.b32 	%r885, %r884, %r884, 18;
	xor.b32  	%r886, %r885, %r838;
	add.s32 	%r887, %r877, %r865;
	shf.l.wrap.b32 	%r888, %r887, %r887, 18;
	xor.b32  	%r889, %r888, %r841;
	add.s32 	%r890, %r880, %r868;
	shf.l.wrap.b32 	%r891, %r890, %r890, 18;
	xor.b32  	%r892, %r891, %r844;
	add.s32 	%r893, %r883, %r871;
	shf.l.wrap.b32 	%r894, %r893, %r893, 18;
	xor.b32  	%r895, %r894, %r847;
	add.s32 	%r948, %r503, %r886;
	xor.b32  	%r951, %r949, %r948;
	add.s32 	%r946, %r946, %r850;
	xor.b32  	%r952, %r947, %r946;
	add.s32 	%r944, %r944, %r862;
	xor.b32  	%r953, %r945, %r944;
	add.s32 	%r942, %r942, %r874;
	xor.b32  	%r954, %r943, %r942;
	add.s32 	%r940, %r940, %r877;
	xor.b32  	%r955, %r941, %r940;
	add.s32 	%r938, %r938, %r889;
	xor.b32  	%r956, %r939, %r938;
	add.s32 	%r936, %r936, %r853;
	xor.b32  	%r957, %r937, %r936;
	add.s32 	%r934, %r934, %r865;
	xor.b32  	%r958, %r935, %r934;
	add.s32 	%r932, %r932, %r868;
	xor.b32  	%r959, %r933, %r932;
	add.s32 	%r930, %r930, %r880;
	xor.b32  	%r960, %r931, %r930;
	add.s32 	%r928, %r928, %r892;
	xor.b32  	%r961, %r929, %r928;
	add.s32 	%r926, %r926, %r856;
	xor.b32  	%r962, %r927, %r926;
	add.s32 	%r924, %r924, %r859;
	xor.b32  	%r963, %r925, %r924;
	add.s32 	%r922, %r922, %r871;
	xor.b32  	%r964, %r923, %r922;
	add.s32 	%r920, %r920, %r883;
	xor.b32  	%r965, %r921, %r920;
	add.s32 	%r918, %r918, %r895;
	xor.b32  	%r966, %r919, %r918;
	add.s32 	%r950, %r950, 1;
	setp.ne.s32 	%p1, %r950, 2048;
	@%p1 bra 	$L__BB0_1;
	mov.u32 	%r896, %tid.x;
	shl.b32 	%r897, %r896, 2;
	mov.u32 	%r898, _ZZ13hasher_kernelPjS_E6Bcache;
	add.s32 	%r899, %r898, %r897;
	mov.u32 	%r900, _ZZ13hasher_kernelPjS_E7Bxcache;
	add.s32 	%r901, %r900, %r897;
	st.shared.u32 	[%r899], %r949;
	st.shared.u32 	[%r901], %r948;
	st.shared.u32 	[%r899+64], %r947;
	st.shared.u32 	[%r901+64], %r946;
	st.shared.u32 	[%r899+128], %r945;
	st.shared.u32 	[%r901+128], %r944;
	st.shared.u32 	[%r899+192], %r943;
	st.shared.u32 	[%r901+192], %r942;
	st.shared.u32 	[%r899+256], %r941;
	st.shared.u32 	[%r901+256], %r940;
	st.shared.u32 	[%r899+320], %r939;
	st.shared.u32 	[%r901+320], %r938;
	st.shared.u32 	[%r899+384], %r937;
	st.shared.u32 	[%r901+384], %r936;
	st.shared.u32 	[%r899+448], %r935;
	st.shared.u32 	[%r901+448], %r934;
	st.shared.u32 	[%r899+512], %r933;
	st.shared.u32 	[%r901+512], %r932;
	st.shared.u32 	[%r899+576], %r931;
	st.shared.u32 	[%r901+576], %r930;
	st.shared.u32 	[%r899+640], %r929;
	st.shared.u32 	[%r901+640], %r928;
	st.shared.u32 	[%r899+704], %r927;
	st.shared.u32 	[%r901+704], %r926;
	st.shared.u32 	[%r899+768], %r925;
	st.shared.u32 	[%r901+768], %r924;
	st.shared.u32 	[%r899+832], %r923;
	st.shared.u32 	[%r901+832], %r922;
	st.shared.u32 	[%r899+896], %r921;
	st.shared.u32 	[%r901+896], %r920;
	st.shared.u32 	[%r899+960], %r919;
	st.shared.u32 	[%r901+960], %r918;
	xor.b32  	%r902, %r949, %r948;
	st.global.u32 	[%rd1], %r902;
	xor.b32  	%r903, %r947, %r946;
	st.global.u32 	[%rd1+4], %r903;
	xor.b32  	%r904, %r945, %r944;
	st.global.u32 	[%rd1+8], %r904;
	xor.b32  	%r905, %r943, %r942;
	st.global.u32 	[%rd1+12], %r905;
	xor.b32  	%r906, %r941, %r940;
	st.global.u32 	[%rd1+16], %r906;
	xor.b32  	%r907, %r939, %r938;
	st.global.u32 	[%rd1+20], %r907;
	xor.b32  	%r908, %r937, %r936;
	st.global.u32 	[%rd1+24], %r908;
	xor.b32  	%r909, %r935, %r934;
	st.global.u32 	[%rd1+28], %r909;
	xor.b32  	%r910, %r933, %r932;
	st.global.u32 	[%rd1+32], %r910;
	xor.b32  	%r911, %r931, %r930;
	st.global.u32 	[%rd1+36], %r911;
	xor.b32  	%r912, %r929, %r928;
	st.global.u32 	[%rd1+40], %r912;
	xor.b32  	%r913, %r927, %r926;
	st.global.u32 	[%rd1+44], %r913;
	xor.b32  	%r914, %r925, %r924;
	st.global.u32 	[%rd1+48], %r914;
	xor.b32  	%r915, %r923, %r922;
	st.global.u32 	[%rd1+52], %r915;
	xor.b32  	%r916, %r921, %r920;
	st.global.u32 	[%rd1+56], %r916;
	xor.b32  	%r917, %r919, %r918;
	st.global.u32 	[%rd1+60], %r917;
	ret;

}


// ===== COMPILED SASS (sm_100) =====

	.target	sm_100

	.elftype	@"ET_EXEC"


//--------------------- .note.nv.tkinfo           --------------------------
	.section	.note.nv.tkinfo,"",@"SHT_NOTE"
	.sectionflags	@"SHF_NOTE_NV_TKINFO"
	.tkinfo
        /*0018*/ 	.word	0x00000002
        /*0030*/ 	.string	""
        /*0030*/ 	.string	"ptxas"
        /*0030*/ 	.string	"Cuda compilation tools, release 13.0, V13.0.88"
        /*0030*/ 	.string	"Build cuda_13.0.r13.0/compiler.36424714_0"
        /*0030*/ 	.string	"-arch sm_100 -m 64 "



//--------------------- .note.nv.cuinfo           --------------------------
	.section	.note.nv.cuinfo,"",@"SHT_NOTE"
	.sectionflags	@"SHF_NOTE_NV_CUINFO"
        /*0018*/ 	.short	0x0002
        /*001a*/ 	.short	0x0064
        /*001c*/ 	.short	0x0082
	.zero		2


//--------------------- .nv.info                  --------------------------
	.section	.nv.info,"",@"SHT_CUDA_INFO"
	.align	4


	//----- nvinfo : EIATTR_REGCOUNT
	.align		4
        /*0000*/ 	.byte	0x04, 0x2f
        /*0002*/ 	.short	(.L_1 - .L_0)
	.align		4
.L_0:
        /*0004*/ 	.word	index@(_Z13hasher_kernelPjS_)
        /*0008*/ 	.word	0x00000038


	//----- nvinfo : EIATTR_FRAME_SIZE
	.align		4
.L_1:
        /*000c*/ 	.byte	0x04, 0x11
        /*000e*/ 	.short	(.L_3 - .L_2)
	.align		4
.L_2:
        /*0010*/ 	.word	index@(_Z13hasher_kernelPjS_)
        /*0014*/ 	.word	0x00000000


	//----- nvinfo : EIATTR_MIN_STACK_SIZE
	.align		4
.L_3:
        /*0018*/ 	.byte	0x04, 0x12
        /*001a*/ 	.short	(.L_5 - .L_4)
	.align		4
.L_4:
        /*001c*/ 	.word	index@(_Z13hasher_kernelPjS_)
        /*0020*/ 	.word	0x00000000
.L_5:


//--------------------- .nv.compat                --------------------------
	.section	.nv.compat,"",@"SHT_CUDA_COMPAT_INFO"
	.align	4
        /*0000*/ 	.byte	0x02, 0x09, 0x00, 0x00, 0x02, 0x02, 0x01, 0x00, 0x02, 0x05, 0x05, 0x00, 0x03, 0x07, 0x01, 0x01
        /*0010*/ 	.byte	0x02, 0x03, 0x00, 0x00, 0x02, 0x06, 0x01, 0x00, 0x04, 0x0b, 0x08, 0x00, 0x09, 0x00, 0x00, 0x00
        /*0020*/ 	.byte	0x00, 0x00, 0x00, 0x00


//--------------------- .nv.info._Z13hasher_kernelPjS_ --------------------------
	.section	.nv.info._Z13hasher_kernelPjS_,"",@"SHT_CUDA_INFO"
	.sectionflags	@""
	.align	4


	//----- nvinfo : EIATTR_CUDA_API_VERSION
	.align		4
        /*0000*/ 	.byte	0x04, 0x37
        /*0002*/ 	.short	(.L_7 - .L_6)
.L_6:
        /*0004*/ 	.word	0x00000082


	//----- nvinfo : EIATTR_KPARAM_INFO
	.align		4
.L_7:
        /*0008*/ 	.byte	0x04, 0x17
        /*000a*/ 	.short	(.L_9 - .L_8)
.L_8:
        /*000c*/ 	.word	0x00000000
        /*0010*/ 	.short	0x0001
        /*0012*/ 	.short	0x0008
        /*0014*/ 	.byte	0x00, 0xf5, 0x21, 0x00


	//----- nvinfo : EIATTR_KPARAM_INFO
	.align		4
.L_9:
        /*0018*/ 	.byte	0x04, 0x17
        /*001a*/ 	.short	(.L_11 - .L_10)
.L_10:
        /*001c*/ 	.word	0x00000000
        /*0020*/ 	.short	0x0000
        /*0022*/ 	.short	0x0000
        /*0024*/ 	.byte	0x00, 0xf5, 0x21, 0x00


	//----- nvinfo : EIATTR_SPARSE_MMA_MASK
	.align		4
.L_11:
        /*0028*/ 	.byte	0x03, 0x50
        /*002a*/ 	.short	0x0000


	//----- nvinfo : EIATTR_MAXREG_COUNT
	.align		4
        /*002c*/ 	.byte	0x03, 0x1b
        /*002e*/ 	.short	0x00ff


	//----- nvinfo : EIATTR_MERCURY_ISA_VERSION
	.align		4
        /*0030*/ 	.byte	0x03, 0x5f
        /*0032*/ 	.short	0x0101


	//----- nvinfo : EIATTR_VRC_CTA_INIT_COUNT
	.align		4
        /*0034*/ 	.byte	0x02, 0x4a
	.zero		1
	.zero		1


	//----- nvinfo : EIATTR_EXIT_INSTR_OFFSETS
	.align		4
        /*0038*/ 	.byte	0x04, 0x1c
        /*003a*/ 	.short	(.L_13 - .L_12)


	//   ....[0]....
.L_12:
        /*003c*/ 	.word	0x00003e60


	//----- nvinfo : EIATTR_CBANK_PARAM_SIZE
	.align		4
.L_13:
        /*0040*/ 	.byte	0x03, 0x19
        /*0042*/ 	.short	0x0010


	//----- nvinfo : EIATTR_PARAM_CBANK
	.align		4
        /*0044*/ 	.byte	0x04, 0x0a
        /*0046*/ 	.short	(.L_15 - .L_14)
	.align		4
.L_14:
        /*0048*/ 	.word	index@(.nv.constant0._Z13hasher_kernelPjS_)
        /*004c*/ 	.short	0x0380
        /*004e*/ 	.short	0x0010


	//----- nvinfo : EIATTR_SW_WAR
	.align		4
.L_15:
        /*0050*/ 	.byte	0x04, 0x36
        /*0052*/ 	.short	(.L_17 - .L_16)
.L_16:
        /*0054*/ 	.word	0x00000008
.L_17:


//--------------------- .nv.callgraph             --------------------------
	.section	.nv.callgraph,"",@"SHT_CUDA_CALLGRAPH"
	.align	4
	.sectionentsize	8
	.align		4
        /*0000*/ 	.word	0x00000000
	.align		4
        /*0004*/ 	.word	0xffffffff
	.align		4
        /*0008*/ 	.word	0x00000000
	.align		4
        /*000c*/ 	.word	0xfffffffe
	.align		4
        /*0010*/ 	.word	0x00000000
	.align		4
        /*0014*/ 	.word	0xfffffffd
	.align		4
        /*0018*/ 	.word	0x00000000
	.align		4
        /*001c*/ 	.word	0xfffffffc


//--------------------- .text._Z13hasher_kernelPjS_ --------------------------
	.section	.text._Z13hasher_kernelPjS_,"ax",@progbits
	.align	128
        .global         _Z13hasher_kernelPjS_
        .type           _Z13hasher_kernelPjS_,@function
        .size           _Z13hasher_kernelPjS_,(.L_x_2 - _Z13hasher_kernelPjS_)
        .other          _Z13hasher_kernelPjS_,@"STO_CUDA_ENTRY STV_DEFAULT"
_Z13hasher_kernelPjS_:
.text._Z13hasher_kernelPjS_:
[----:B------:R-:W-:Y:S01]  /*0000*/  LDC R1, c[0x0][0x37c] ;  /* 0x0000df00ff017b82 */ /* 0x000fe20000000800 */
[----:B------:R-:W0:Y:S07]  /*0010*/  S2R R13, SR_TID.X ;  /* 0x00000000000d7919 */ /* 0x000e2e0000002100 */
[----:B------:R-:W0:Y:S01]  /*0020*/  S2UR UR4, SR_CTAID.X ;  /* 0x00000000000479c3 */ /* 0x000e220000002500 */
[----:B------:R-:W1:Y:S07]  /*0030*/  LDCU.64 UR8, c[0x0][0x358] ;  /* 0x00006b00ff0877ac */ /* 0x000e6e0008000a00 */
[----:B------:R-:W0:Y:S08]  /*0040*/  LDC R30, c[0x0][0x360] ;  /* 0x0000d800ff1e7b82 */ /* 0x000e300000000800 */
[----:B------:R-:W2:Y:S08]  /*0050*/  LDC.64 R6, c[0x0][0x388] ;  /* 0x0000e200ff067b82 */ /* 0x000eb00000000a00 */
[----:B------:R-:W3:Y:S01]  /*0060*/  LDC.64 R2, c[0x0][0x380] ;  /* 0x0000e000ff027b82 */ /* 0x000ee20000000a00 */
[----:B0-----:R-:W-:-:S04]  /*0070*/  IMAD R30, R30, UR4, R13 ;  /* 0x000000041e1e7c24 */ /* 0x001fc8000f8e020d */
[----:B------:R-:W-:-:S04]  /*0080*/  IMAD.SHL.U32 R5, R30, 0x10, RZ ;  /* 0x000000101e057824 */ /* 0x000fc800078e00ff */
[----:B--2---:R-:W-:-:S05]  /*0090*/  IMAD.WIDE R6, R5, 0x4, R6 ;  /* 0x0000000405067825 */ /* 0x004fca00078e0206 */
[----:B-1----:R-:W-:Y:S01]  /*00a0*/  STG.E desc[UR8][R6.64], R30 ;  /* 0x0000001e06007986 */ /* 0x002fe2000c101908 */
[----:B---3--:R-:W-:-:S03]  /*00b0*/  IMAD.WIDE R2, R5, 0x4, R2 ;  /* 0x0000000405027825 */ /* 0x008fc600078e0202 */
[----:B------:R-:W-:Y:S04]  /*00c0*/  STG.E desc[UR8][R6.64+0x4], R30 ;  /* 0x0000041e06007986 */ /* 0x000fe8000c101908 */
        /* <DEDUP_REMOVED lines=13> */
[----:B------:R0:W-:Y:S04]  /*01a0*/  STG.E desc[UR8][R6.64+0x3c], R30 ;  /* 0x00003c1e06007986 */ /* 0x0001e8000c101908 */
[----:B------:R-:W2:Y:S01]  /*01b0*/  LDG.E R5, desc[UR8][R2.64] ;  /* 0x0000000802057981 */ /* 0x000ea2000c1e1900 */
[----:B------:R-:W1:Y:S01]  /*01c0*/  S2UR UR5, SR_CgaCtaId ;  /* 0x00000000000579c3 */ /* 0x000e620000008800 */
[----:B------:R-:W-:Y:S01]  /*01d0*/  UMOV UR4, 0x400 ;  /* 0x0000040000047882 */ /* 0x000fe20000000000 */
[----:B------:R-:W-:-:S02]  /*01e0*/  IMAD.MOV.U32 R10, RZ, RZ, R30 ;  /* 0x000000ffff0a7224 */ /* 0x000fc400078e001e */
[--C-:B------:R-:W-:Y:S02]  /*01f0*/  IMAD.MOV.U32 R28, RZ, RZ, R30.reuse ;  /* 0x000000ffff1c7224 */ /* 0x100fe400078e001e */
[--C-:B------:R-:W-:Y:S02]  /*0200*/  IMAD.MOV.U32 R12, RZ, RZ, R30.reuse ;  /* 0x000000ffff0c7224 */ /* 0x100fe400078e001e */
[--C-:B------:R-:W-:Y:S02]  /*0210*/  IMAD.MOV.U32 R9, RZ, RZ, R30.reuse ;  /* 0x000000ffff097224 */ /* 0x100fe400078e001e */
[--C-:B------:R-:W-:Y:S02]  /*0220*/  IMAD.MOV.U32 R14, RZ, RZ, R30.reuse ;  /* 0x000000ffff0e7224 */ /* 0x100fe400078e001e */
[--C-:B------:R-:W-:Y:S02]  /*0230*/  IMAD.MOV.U32 R16, RZ, RZ, R30.reuse ;  /* 0x000000ffff107224 */ /* 0x100fe400078e001e */
[----:B------:R-:W-:-:S02]  /*0240*/  IMAD.MOV.U32 R24, RZ, RZ, R30 ;  /* 0x000000ffff187224 */ /* 0x000fc400078e001e */
[--C-:B------:R-:W-:Y:S02]  /*0250*/  IMAD.MOV.U32 R18, RZ, RZ, R30.reuse ;  /* 0x000000ffff127224 */ /* 0x100fe400078e001e */
[--C-:B------:R-:W-:Y:S02]  /*0260*/  IMAD.MOV.U32 R26, RZ, RZ, R30.reuse ;  /* 0x000000ffff1a7224 */ /* 0x100fe400078e001e */
[--C-:B0-----:R-:W-:Y:S02]  /*0270*/  IMAD.MOV.U32 R6, RZ, RZ, R30.reuse ;  /* 0x000000ffff067224 */ /* 0x101fe400078e001e */
[--C-:B------:R-:W-:Y:S01]  /*0280*/  IMAD.MOV.U32 R0, RZ, RZ, R30.reuse ;  /* 0x000000ffff007224 */ /* 0x100fe200078e001e */
[----:B-1----:R-:W-:Y:S01]  /*0290*/  ULEA UR6, UR5, UR4, 0x18 ;  /* 0x0000000405067291 */ /* 0x002fe2000f8ec0ff */
[--C-:B------:R-:W-:Y:S01]  /*02a0*/  IMAD.MOV.U32 R11, RZ, RZ, R30.reuse ;  /* 0x000000ffff0b7224 */ /* 0x100fe200078e001e */
[----:B------:R-:W-:Y:S01]  /*02b0*/  UIADD3 UR4, UPT, UPT, UR4, 0x3000, URZ ;  /* 0x0000300004047890 */ /* 0x000fe2000fffe0ff */
[----:B------:R-:W-:-:S02]  /*02c0*/  IMAD.MOV.U32 R20, RZ, RZ, R30 ;  /* 0x000000ffff147224 */ /* 0x000fc400078e001e */
[--C-:B------:R-:W-:Y:S01]  /*02d0*/  IMAD.MOV.U32 R22, RZ, RZ, R30.reuse ;  /* 0x000000ffff167224 */ /* 0x100fe200078e001e */
[----:B------:R-:W-:Y:S01]  /*02e0*/  ULEA UR4, UR5, UR4, 0x18 ;  /* 0x0000000405047291 */ /* 0x000fe2000f8ec0ff */
[----:B------:R-:W-:Y:S01]  /*02f0*/  LEA R4, R13, UR6, 0x2 ;  /* 0x000000060d047c11 */ /* 0x000fe2000f8e10ff */
[----:B------:R-:W-:-:S04]  /*0300*/  IMAD.MOV.U32 R8, RZ, RZ, R30 ;  /* 0x000000ffff087224 */ /* 0x000fc800078e001e */
[----:B------:R-:W-:Y:S01]  /*0310*/  LEA R13, R13, UR4, 0x2 ;  /* 0x000000040d0d7c11 */ /* 0x000fe2000f8e10ff */
[----:B------:R-:W-:-:S04]  /*0320*/  UMOV UR4, URZ ;  /* 0x000000ff00047c82 */ /* 0x000fc80008000000 */
[----:B------:R-:W-:Y:S04]  /*0330*/  STS [R13], R30 ;  /* 0x0000001e0d007388 */ /* 0x000fe80000000800 */
[----:B--2---:R-:W-:Y:S01]  /*0340*/  STS [R4], R5 ;  /* 0x0000000504007388 */ /* 0x004fe20000000800 */
[----:B------:R-:W-:-:S03]  /*0350*/  LOP3.LUT R21, R5, R30, RZ, 0x3c, !PT ;  /* 0x0000001e05157212 */ /* 0x000fc600078e3cff */
[----:B------:R-:W-:Y:S02]  /*0360*/  STS [R13+0x40], R30 ;  /* 0x0000401e0d007388 */ /* 0x000fe40000000800 */
[--C-:B------:R-:W-:Y:S02]  /*0370*/  IMAD.MOV.U32 R31, RZ, RZ, R21.reuse ;  /* 0x000000ffff1f7224 */ /* 0x100fe400078e0015 */
[----:B------:R-:W-:Y:S01]  /*0380*/  STS [R4+0x40], R5 ;  /* 0x0000400504007388 */ /* 0x000fe20000000800 */
[--C-:B------:R-:W-:Y:S02]  /*0390*/  IMAD.MOV.U32 R27, RZ, RZ, R21.reuse ;  /* 0x000000ffff1b7224 */ /* 0x100fe400078e0015 */
[--C-:B------:R-:W-:Y:S01]  /*03a0*/  IMAD.MOV.U32 R34, RZ, RZ, R21.reuse ;  /* 0x000000ffff227224 */ /* 0x100fe200078e0015 */
[----:B------:R-:W-:Y:S01]  /*03b0*/  STS [R13+0x80], R30 ;  /* 0x0000801e0d007388 */ /* 0x000fe20000000800 */
[--C-:B------:R-:W-:Y:S02]  /*03c0*/  IMAD.MOV.U32 R37, RZ, RZ, R21.reuse ;  /* 0x000000ffff257224 */ /* 0x100fe400078e0015 */
[--C-:B------:R-:W-:Y:S01]  /*03d0*/  IMAD.MOV.U32 R17, RZ, RZ, R21.reuse ;  /* 0x000000ffff117224 */ /* 0x100fe200078e0015 */
[----:B------:R-:W-:Y:S01]  /*03e0*/  STS [R4+0x80], R5 ;  /* 0x0000800504007388 */ /* 0x000fe20000000800 */
[----:B------:R-:W-:-:S02]  /*03f0*/  IMAD.MOV.U32 R15, RZ, RZ, R21 ;  /* 0x000000ffff0f7224 */ /* 0x000fc400078e0015 */
[--C-:B------:R-:W-:Y:S01]  /*0400*/  IMAD.MOV.U32 R19, RZ, RZ, R21.reuse ;  /* 0x000000ffff137224 */ /* 0x100fe200078e0015 */
        /* <DEDUP_REMOVED lines=34> */
[----:B------:R-:W-:-:S03]  /*0630*/  IMAD.MOV.U32 R39, RZ, RZ, R21 ;  /* 0x000000ffff277224 */ /* 0x000fc600078e0015 */
[----:B------:R-:W-:Y:S04]  /*0640*/  STS [R13+0x240], R30 ;  /* 0x0002401e0d007388 */ /* 0x000fe80000000800 */
[----:B------:R-:W-:Y:S04]  /*0650*/  STS [R4+0x240], R5 ;  /* 0x0002400504007388 */ /* 0x000fe80000000800 */
[----:B------:R-:W-:Y:S04]  /*0660*/  STS [R13+0x280], R30 ;  /* 0x0002801e0d007388 */ /* 0x000fe80000000800 */
[----:B------:R-:W-:Y:S04]  /*0670*/  STS [R4+0x280], R5 ;  /* 0x0002800504007388 */ /* 0x000fe80000000800 */
[----:B------:R-:W-:Y:S04]  /*0680*/  STS [R13+0x2c0], R30 ;  /* 0x0002c01e0d007388 */ /* 0x000fe80000000800 */
[----:B------:R0:W-:Y:S02]  /*0690*/  STS [R4+0x2c0], R5 ;  /* 0x0002c00504007388 */ /* 0x0001e40000000800 */
[----:B0-----:R-:W-:-:S07]  /*06a0*/  IMAD.MOV.U32 R5, RZ, RZ, R21 ;  /* 0x000000ffff057224 */ /* 0x001fce00078e0015 */
.L_x_0:
[----:B------:R-:W-:Y:S01]  /*06b0*/  IMAD.IADD R53, R43, 0x1, R36 ;  /* 0x000000012b357824 */ /* 0x000fe200078e0224 */
[----:B------:R-:W-:-:S04]  /*06c0*/  UIADD3 UR4, UPT, UPT, UR4, 0x1, URZ ;  /* 0x0000000104047890 */ /* 0x000fc8000fffe0ff */
[----:B------:R-:W-:Y:S01]  /*06d0*/  SHF.L.W.U32.HI R53, R53, 0x7, R53 ;  /* 0x0000000735357819 */ /* 0x000fe20000010e35 */
[----:B------:R-:W-:-:S03]  /*06e0*/  UISETP.NE.AND UP0, UPT, UR4, 0x800, UPT ;  /* 0x000008000400788c */ /* 0x000fc6000bf05270 */
[----:B------:R-:W-:Y:S01]  /*06f0*/  LOP3.LUT R49, R53, R49, RZ, 0x3c, !PT ;  /* 0x0000003135317212 */ /* 0x000fe200078e3cff */
[----:B------:R-:W-:-:S05]  /*0700*/  IMAD.IADD R53, R51, 0x1, R44 ;  /* 0x0000000133357824 */ /* 0x000fca00078e022c */
[----:B------:R-:W-:-:S04]  /*0710*/  SHF.L.W.U32.HI R53, R53, 0x7, R53 ;  /* 0x0000000735357819 */ /* 0x000fc80000010e35 */
        /* <DEDUP_REMOVED lines=330> */
[----:B------:R-:W-:-:S05]  /*1bc0*/  LOP3.LUT R41, R41, R40, RZ, 0x3c, !PT ;  /* 0x0000002829297212 */ /* 0x000fca00078e3cff */
[----:B------:R-:W-:Y:S02]  /*1bd0*/  IMAD.IADD R40, R53, 0x1, R41 ;  /* 0x0000000135287824 */ /* 0x000fe400078e0229 */
[----:B------:R-:W-:-:S03]  /*1be0*/  IMAD.IADD R33, R41, 0x1, R33 ;  /* 0x0000000129217824 */ /* 0x000fc600078e0221 */
[----:B------:R-:W-:-:S04]  /*1bf0*/  SHF.L.W.U32.HI R40, R40, 0x9, R40 ;  /* 0x0000000928287819 */ /* 0x000fc80000010e28 */
[----:B------:R-:W-:-:S05]  /*1c00*/  LOP3.LUT R40, R40, R45, RZ, 0x3c, !PT ;  /* 0x0000002d28287212 */ /* 0x000fca00078e3cff */
[----:B------:R-:W-:Y:S02]  /*1c10*/  IMAD.IADD R45, R41, 0x1, R40 ;  /* 0x00000001292d7824 */ /* 0x000fe400078e0228 */
[----:B------:R-:W-:Y:S02]  /*1c20*/  IMAD.IADD R41, R47, 0x1, R43 ;  /* 0x000000012f297824 */ /* 0x000fe400078e022b */
[----:B------:R-:W-:Y:S01]  /*1c30*/  IMAD.IADD R35, R40, 0x1, R35 ;  /* 0x0000000128237824 */ /* 0x000fe200078e0223 */
[----:B------:R-:W-:Y:S02]  /*1c40*/  SHF.L.W.U32.HI R45, R45, 0xd, R45 ;  /* 0x0000000d2d2d7819 */ /* 0x000fe40000010e2d */
[----:B------:R-:W-:Y:S02]  /*1c50*/  SHF.L.W.U32.HI R41, R41, 0x12, R41 ;  /* 0x0000001229297819 */ /* 0x000fe40000010e29 */
[----:B------:R-:W-:Y:S02]  /*1c60*/  LOP3.LUT R45, R45, R48, RZ, 0x3c, !PT ;  /* 0x000000302d2d7212 */ /* 0x000fe400078e3cff */
[----:B------:R-:W-:Y:S01]  /*1c70*/  LOP3.LUT R48, R41, R52, RZ, 0x3c, !PT ;  /* 0x0000003429307212 */ /* 0x000fe200078e3cff */
[----:B------:R-:W-:-:S02]  /*1c80*/  IMAD.IADD R41, R36, 0x1, R39 ;  /* 0x0000000124297824 */ /* 0x000fc400078e0227 */
[----:B------:R-:W-:-:S03]  /*1c90*/  IMAD.IADD R25, R45, 0x1, R25 ;  /* 0x000000012d197824 */ /* 0x000fc600078e0219 */
[----:B------:R-:W-:-:S04]  /*1ca0*/  SHF.L.W.U32.HI R41, R41, 0x7, R41 ;  /* 0x0000000729297819 */ /* 0x000fc80000010e29 */
[----:B------:R-:W-:-:S05]  /*1cb0*/  LOP3.LUT R52, R41, R44, RZ, 0x3c, !PT ;  /* 0x0000002c29347212 */ /* 0x000fca00078e3cff */
[----:B------:R-:W-:Y:S02]  /*1cc0*/  IMAD.IADD R41, R39, 0x1, R52 ;  /* 0x0000000127297824 */ /* 0x000fe400078e0234 */
[----:B------:R-:W-:-:S03]  /*1cd0*/  IMAD.IADD R7, R52, 0x1, R7 ;  /* 0x0000000134077824 */ /* 0x000fc600078e0207 */
[----:B------:R-:W-:-:S04]  /*1ce0*/  SHF.L.W.U32.HI R44, R41, 0x9, R41 ;  /* 0x00000009292c7819 */ /* 0x000fc80000010e29 */
[----:B------:R-:W-:-:S05]  /*1cf0*/  LOP3.LUT R44, R44, R47, RZ, 0x3c, !PT ;  /* 0x0000002f2c2c7212 */ /* 0x000fca00078e3cff */
[----:B------:R-:W-:Y:S02]  /*1d00*/  IMAD.IADD R41, R52, 0x1, R44 ;  /* 0x0000000134297824 */ /* 0x000fe400078e022c */
[----:B------:R-:W-:-:S03]  /*1d10*/  IMAD.IADD R29, R44, 0x1, R29 ;  /* 0x000000012c1d7824 */ /* 0x000fc600078e021d */
[----:B------:R-:W-:-:S04]  /*1d20*/  SHF.L.W.U32.HI R41, R41, 0xd, R41 ;  /* 0x0000000d29297819 */ /* 0x000fc80000010e29 */
[----:B------:R-:W-:Y:S01]  /*1d30*/  LOP3.LUT R41, R41, R36, RZ, 0x3c, !PT ;  /* 0x0000002429297212 */ /* 0x000fe200078e3cff */
[----:B------:R-:W-:-:S04]  /*1d40*/  IMAD.IADD R36, R51, 0x1, R38 ;  /* 0x0000000133247824 */ /* 0x000fc800078e0226 */
[----:B------:R-:W-:Y:S01]  /*1d50*/  IMAD.IADD R44, R44, 0x1, R41 ;  /* 0x000000012c2c7824 */ /* 0x000fe200078e0229 */
[----:B------:R-:W-:Y:S01]  /*1d60*/  SHF.L.W.U32.HI R36, R36, 0x7, R36 ;  /* 0x0000000724247819 */ /* 0x000fe20000010e24 */
[----:B------:R-:W-:-:S03]  /*1d70*/  IMAD.IADD R32, R41, 0x1, R32 ;  /* 0x0000000129207824 */ /* 0x000fc600078e0220 */
[----:B------:R-:W-:Y:S02]  /*1d80*/  LOP3.LUT R43, R36, R43, RZ, 0x3c, !PT ;  /* 0x0000002b242b7212 */ /* 0x000fe400078e3cff */
[----:B------:R-:W-:-:S03]  /*1d90*/  SHF.L.W.U32.HI R44, R44, 0x12, R44 ;  /* 0x000000122c2c7819 */ /* 0x000fc60000010e2c */
[----:B------:R-:W-:Y:S01]  /*1da0*/  IMAD.IADD R36, R38, 0x1, R43 ;  /* 0x0000000126247824 */ /* 0x000fe200078e022b */
[----:B------:R-:W-:Y:S01]  /*1db0*/  LOP3.LUT R44, R44, R39, RZ, 0x3c, !PT ;  /* 0x000000272c2c7212 */ /* 0x000fe200078e3cff */
[----:B------:R-:W-:-:S03]  /*1dc0*/  IMAD.IADD R37, R43, 0x1, R37 ;  /* 0x000000012b257824 */ /* 0x000fc600078e0225 */
[----:B------:R-:W-:Y:S01]  /*1dd0*/  SHF.L.W.U32.HI R47, R36, 0x9, R36 ;  /* 0x00000009242f7819 */ /* 0x000fe20000010e24 */
[----:B------:R-:W-:-:S03]  /*1de0*/  IMAD.IADD R23, R44, 0x1, R23 ;  /* 0x000000012c177824 */ /* 0x000fc600078e0217 */
[----:B------:R-:W-:Y:S02]  /*1df0*/  LOP3.LUT R46, R47, R46, RZ, 0x3c, !PT ;  /* 0x0000002e2f2e7212 */ /* 0x000fe400078e3cff */
[----:B------:R-:W-:-:S03]  /*1e00*/  LOP3.LUT R41, R0, R23, RZ, 0x3c, !PT ;  /* 0x0000001700297212 */ /* 0x000fc600078e3cff */
        /* <DEDUP_REMOVED lines=8> */
[----:B------:R-:W-:-:S05]  /*1e90*/  LOP3.LUT R43, R42, R43, RZ, 0x3c, !PT ;  /* 0x0000002b2a2b7212 */ /* 0x000fca00078e3cff */
[----:B------:R-:W-:Y:S02]  /*1ea0*/  IMAD.IADD R36, R48, 0x1, R43 ;  /* 0x0000000130247824 */ /* 0x000fe400078e022b */
[----:B------:R-:W-:-:S03]  /*1eb0*/  IMAD.IADD R34, R43, 0x1, R34 ;  /* 0x000000012b227824 */ /* 0x000fc600078e0222 */
[----:B------:R-:W-:Y:S01]  /*1ec0*/  SHF.L.W.U32.HI R47, R36, 0x9, R36 ;  /* 0x00000009242f7819 */ /* 0x000fe20000010e24 */
[----:B------:R-:W-:-:S03]  /*1ed0*/  IMAD.IADD R36, R40, 0x1, R45 ;  /* 0x0000000128247824 */ /* 0x000fc600078e022d */
[----:B------:R-:W-:Y:S02]  /*1ee0*/  LOP3.LUT R50, R47, R50, RZ, 0x3c, !PT ;  /* 0x000000322f327212 */ /* 0x000fe400078e3cff */
[----:B------:R-:W-:-:S03]  /*1ef0*/  SHF.L.W.U32.HI R36, R36, 0x12, R36 ;  /* 0x0000001224247819 */ /* 0x000fc60000010e24 */
[----:B------:R-:W-:Y:S01]  /*1f00*/  IMAD.IADD R43, R43, 0x1, R50 ;  /* 0x000000012b2b7824 */ /* 0x000fe200078e0232 */
[----:B------:R-:W-:Y:S01]  /*1f10*/  LOP3.LUT R36, R36, R53, RZ, 0x3c, !PT ;  /* 0x0000003524247212 */ /* 0x000fe200078e3cff */
[----:B------:R-:W-:-:S04]  /*1f20*/  IMAD.IADD R27, R50, 0x1, R27 ;  /* 0x00000001321b7824 */ /* 0x000fc800078e021b */
[----:B------:R-:W-:Y:S01]  /*1f30*/  IMAD.IADD R5, R36, 0x1, R5 ;  /* 0x0000000124057824 */ /* 0x000fe200078e0205 */
[----:B------:R-:W-:Y:S02]  /*1f40*/  SHF.L.W.U32.HI R36, R43, 0xd, R43 ;  /* 0x0000000d2b247819 */ /* 0x000fe40000010e2b */
[----:B------:R-:W-:Y:S02]  /*1f50*/  SHF.L.W.U32.HI R43, R46, 0x12, R46 ;  /* 0x000000122e2b7819 */ /* 0x000fe40000010e2e */
[----:B------:R-:W-:Y:S02]  /*1f60*/  LOP3.LUT R53, R30, R5, RZ, 0x3c, !PT ;  /* 0x000000051e357212 */ /* 0x000fe400078e3cff */
[----:B------:R-:W-:Y:S02]  /*1f70*/  LOP3.LUT R30, R9, R34, RZ, 0x3c, !PT ;  /* 0x00000022091e7212 */ /* 0x000fe400078e3cff */
[----:B------:R-:W-:Y:S02]  /*1f80*/  LOP3.LUT R49, R36, R49, RZ, 0x3c, !PT ;  /* 0x0000003124317212 */ /* 0x000fe400078e3cff */
[----:B------:R-:W-:Y:S01]  /*1f90*/  LOP3.LUT R38, R43, R38, RZ, 0x3c, !PT ;  /* 0x000000262b267212 */ /* 0x000fe200078e3cff */
[----:B------:R-:W-:Y:S01]  /*1fa0*/  IMAD.IADD R30, R53, 0x1, R30 ;  /* 0x00000001351e7824 */ /* 0x000fe200078e021e */
[----:B------:R-:W-:Y:S01]  /*1fb0*/  LOP3.LUT R43, R14, R37, RZ, 0x3c, !PT ;  /* 0x000000250e2b7212 */ /* 0x000fe200078e3cff */
[----:B------:R-:W-:-:S02]  /*1fc0*/  IMAD.IADD R50, R50, 0x1, R49 ;  /* 0x0000000132327824 */ /* 0x000fc400078e0231 */
[----:B------:R-:W-:Y:S01]  /*1fd0*/  IMAD.IADD R17, R38, 0x1, R17 ;  /* 0x0000000126117824 */ /* 0x000fe200078e0211 */
[----:B------:R-:W-:Y:S01]  /*1fe0*/  SHF.L.W.U32.HI R52, R30, 0x7, R30 ;  /* 0x000000071e347819 */ /* 0x000fe20000010e1e */
[----:B------:R-:W-:Y:S01]  /*1ff0*/  IMAD.IADD R31, R49, 0x1, R31 ;  /* 0x00000001311f7824 */ /* 0x000fe200078e021f */
[----:B------:R-:W-:Y:S02]  /*2000*/  LOP3.LUT R30, R8, R33, RZ, 0x3c, !PT ;  /* 0x00000021081e7212 */ /* 0x000fe400078e3cff */
[----:B------:R-:W-:Y:S02]  /*2010*/  LOP3.LUT R52, R11, R32, R52, 0x96, !PT ;  /* 0x000000200b347212 */ /* 0x000fe400078e9634 */
[----:B------:R-:W-:Y:S01]  /*2020*/  SHF.L.W.U32.HI R45, R50, 0x12, R50 ;  /* 0x00000012322d7819 */ /* 0x000fe20000010e32 */
[----:B------:R-:W-:Y:S02]  /*2030*/  IMAD.IADD R30, R30, 0x1, R41 ;  /* 0x000000011e1e7824 */ /* 0x000fe400078e0229 */
[----:B------:R-:W-:Y:S01]  /*2040*/  IMAD.IADD R36, R53, 0x1, R52 ;  /* 0x0000000135247824 */ /* 0x000fe200078e0234 */
[----:B------:R-:W-:-:S02]  /*2050*/  LOP3.LUT R48, R45, R48, RZ, 0x3c, !PT ;  /* 0x000000302d307212 */ /* 0x000fc400078e3cff */
[----:B------:R-:W-:Y:S02]  /*2060*/  SHF.L.W.U32.HI R50, R30, 0x7, R30 ;  /* 0x000000071e327819 */ /* 0x000fe40000010e1e */
[----:B------:R-:W-:Y:S01]  /*2070*/  SHF.L.W.U32.HI R39, R36, 0x9, R36 ;  /* 0x0000000924277819 */ /* 0x000fe20000010e24 */
[----:B------:R-:W-:Y:S01]  /*2080*/  IMAD.IADD R21, R48, 0x1, R21 ;  /* 0x0000000130157824 */ /* 0x000fe200078e0215 */
[----:B------:R-:W-:Y:S02]  /*2090*/  LOP3.LUT R50, R24, R15, R50, 0x96, !PT ;  /* 0x0000000f18327212 */ /* 0x000fe400078e9632 */
[----:B------:R-:W-:Y:S02]  /*20a0*/  LOP3.LUT R39, R18, R19, R39, 0x96, !PT ;  /* 0x0000001312277212 */ /* 0x000fe400078e9627 */
[----:B------:R-:W-:Y:S01]  /*20b0*/  LOP3.LUT R44, R10, R21, RZ, 0x3c, !PT ;  /* 0x000000150a2c7212 */ /* 0x000fe200078e3cff */
[----:B------:R-:W-:Y:S01]  /*20c0*/  IMAD.IADD R41, R41, 0x1, R50 ;  /* 0x0000000129297824 */ /* 0x000fe200078e0232 */
[----:B------:R-:W-:Y:S01]  /*20d0*/  LOP3.LUT R30, R6, R7, RZ, 0x3c, !PT ;  /* 0x00000007061e7212 */ /* 0x000fe200078e3cff */
[----:B------:R-:W-:-:S02]  /*20e0*/  IMAD.IADD R36, R52, 0x1, R39 ;  /* 0x0000000134247824 */ /* 0x000fc400078e0227 */
[----:B------:R-:W-:Y:S01]  /*20f0*/  IMAD.IADD R43, R43, 0x1, R44 ;  /* 0x000000012b2b7824 */ /* 0x000fe200078e022c */
[----:B------:R-:W-:Y:S02]  /*2100*/  SHF.L.W.U32.HI R45, R41, 0x9, R41 ;  /* 0x00000009292d7819 */ /* 0x000fe40000010e29 */
[----:B------:R-:W-:Y:S02]  /*2110*/  SHF.L.W.U32.HI R36, R36, 0xd, R36 ;  /* 0x0000000d24247819 */ /* 0x000fe40000010e24 */
[----:B------:R-:W-:Y:S02]  /*2120*/  LOP3.LUT R41, R16, R17, RZ, 0x3c, !PT ;  /* 0x0000001110297212 */ /* 0x000fe400078e3cff */
[----:B------:R-:W-:Y:S02]  /*2130*/  LOP3.LUT R48, R36, R9, R34, 0x96, !PT ;  /* 0x0000000924307212 */ /* 0x000fe400078e9622 */
[----:B------:R-:W-:Y:S01]  /*2140*/  LOP3.LUT R45, R12, R27, R45, 0x96, !PT ;  /* 0x0000001b0c2d7212 */ /* 0x000fe200078e962d */
[----:B------:R-:W-:Y:S01]  /*2150*/  IMAD.IADD R30, R30, 0x1, R41 ;  /* 0x000000011e1e7824 */ /* 0x000fe200078e0229 */
[----:B------:R-:W-:Y:S01]  /*2160*/  SHF.L.W.U32.HI R42, R43, 0x7, R43 ;  /* 0x000000072b2a7819 */ /* 0x000fe20000010e2b */
[----:B------:R-:W-:-:S03]  /*2170*/  IMAD.IADD R36, R39, 0x1, R48 ;  /* 0x0000000127247824 */ /* 0x000fc600078e0230 */
[----:B------:R-:W-:Y:S02]  /*2180*/  LOP3.LUT R42, R20, R25, R42, 0x96, !PT ;  /* 0x00000019142a7212 */ /* 0x000fe400078e962a */
[----:B------:R-:W-:Y:S02]  /*2190*/  SHF.L.W.U32.HI R36, R36, 0x12, R36 ;  /* 0x0000001224247819 */ /* 0x000fe40000010e24 */
[----:B------:R-:W-:Y:S02]  /*21a0*/  SHF.L.W.U32.HI R38, R30, 0x7, R30 ;  /* 0x000000071e267819 */ /* 0x000fe40000010e1e */
[----:B------:R-:W-:Y:S01]  /*21b0*/  LOP3.LUT R53, R36, R53, RZ, 0x3c, !PT ;  /* 0x0000003524357212 */ /* 0x000fe200078e3cff */
[----:B------:R-:W-:Y:S01]  /*21c0*/  IMAD.IADD R36, R50, 0x1, R45 ;  /* 0x0000000132247824 */ /* 0x000fe200078e022d */
[----:B------:R-:W-:-:S03]  /*21d0*/  LOP3.LUT R38, R28, R31, R38, 0x96, !PT ;  /* 0x0000001f1c267212 */ /* 0x000fc600078e9626 */
[----:B------:R-:W-:Y:S01]  /*21e0*/  IMAD.IADD R30, R42, 0x1, R53 ;  /* 0x000000012a1e7824 */ /* 0x000fe200078e0235 */
[----:B------:R-:W-:Y:S01]  /*21f0*/  SHF.L.W.U32.HI R36, R36, 0xd, R36 ;  /* 0x0000000d24247819 */ /* 0x000fe20000010e24 */
[----:B------:R-:W-:-:S03]  /*2200*/  IMAD.IADD R41, R41, 0x1, R38 ;  /* 0x0000000129297824 */ /* 0x000fc600078e0226 */
[----:B------:R-:W-:Y:S02]  /*2210*/  LOP3.LUT R36, R36, R8, R33, 0x96, !PT ;  /* 0x0000000824247212 */ /* 0x000fe400078e9621 */
[----:B------:R-:W-:Y:S01]  /*2220*/  SHF.L.W.U32.HI R43, R30, 0x7, R30 ;  /* 0x000000071e2b7819 */ /* 0x000fe20000010e1e */
[----:B------:R-:W-:Y:S01]  /*2230*/  IMAD.IADD R30, R44, 0x1, R42 ;  /* 0x000000012c1e7824 */ /* 0x000fe200078e022a */
[----:B------:R-:W-:Y:S02]  /*2240*/  SHF.L.W.U32.HI R49, R41, 0x9, R41 ;  /* 0x0000000929317819 */ /* 0x000fe40000010e29 */
[----:B------:R-:W-:Y:S01]  /*2250*/  LOP3.LUT R40, R43, R36, RZ, 0x3c, !PT ;  /* 0x000000242b287212 */ /* 0x000fe200078e3cff */
[----:B------:R-:W-:Y:S01]  /*2260*/  IMAD.IADD R36, R45, 0x1, R36 ;  /* 0x000000012d247824 */ /* 0x000fe200078e0224 */
[----:B------:R-:W-:Y:S02]  /*2270*/  LOP3.LUT R49, R22, R35, R49, 0x96, !PT ;  /* 0x0000002316317212 */ /* 0x000fe400078e9631 */
[----:B------:R-:W-:-:S02]  /*2280*/  SHF.L.W.U32.HI R43, R30, 0x9, R30 ;  /* 0x000000091e2b7819 */ /* 0x000fc40000010e1e */
[----:B------:R-:W-:Y:S01]  /*2290*/  SHF.L.W.U32.HI R47, R36, 0x12, R36 ;  /* 0x00000012242f7819 */ /* 0x000fe20000010e24 */
[----:B------:R-:W-:Y:S01]  /*22a0*/  IMAD.IADD R36, R38, 0x1, R49 ;  /* 0x0000000126247824 */ /* 0x000fe200078e0231 */
[----:B------:R-:W-:Y:S02]  /*22b0*/  LOP3.LUT R43, R26, R29, R43, 0x96, !PT ;  /* 0x0000001d1a2b7212 */ /* 0x000fe400078e962b */
[----:B------:R-:W-:Y:S02]  /*22c0*/  LOP3.LUT R47, R47, R0, R23, 0x96, !PT ;  /* 0x000000002f2f7212 */ /* 0x000fe400078e9617 */
[----:B------:R-:W-:Y:S01]  /*22d0*/  SHF.L.W.U32.HI R36, R36, 0xd, R36 ;  /* 0x0000000d24247819 */ /* 0x000fe20000010e24 */
[----:B------:R-:W-:Y:S02]  /*22e0*/  IMAD.IADD R41, R42, 0x1, R43 ;  /* 0x000000012a297824 */ /* 0x000fe400078e022b */
[----:B------:R-:W-:Y:S01]  /*22f0*/  IMAD.IADD R30, R52, 0x1, R47 ;  /* 0x00000001341e7824 */ /* 0x000fe200078e022f */
[----:B------:R-:W-:-:S04]  /*2300*/  LOP3.LUT R36, R36, R6, R7, 0x96, !PT ;  /* 0x0000000624247212 */ /* 0x000fc800078e9607 */
[----:B------:R-:W-:Y:S01]  /*2310*/  SHF.L.W.U32.HI R51, R30, 0x7, R30 ;  /* 0x000000071e337819 */ /* 0x000fe20000010e1e */
[----:B------:R-:W-:-:S03]  /*2320*/  IMAD.IADD R46, R49, 0x1, R36 ;  /* 0x00000001312e7824 */ /* 0x000fc600078e0224 */
[----:B------:R-:W-:Y:S02]  /*2330*/  LOP3.LUT R30, R51, R36, RZ, 0x3c, !PT ;  /* 0x00000024331e7212 */ /* 0x000fe400078e3cff */
[----:B------:R-:W-:Y:S02]  /*2340*/  SHF.L.W.U32.HI R36, R41, 0xd, R41 ;  /* 0x0000000d29247819 */ /* 0x000fe40000010e29 */
[----:B------:R-:W-:Y:S02]  /*2350*/  SHF.L.W.U32.HI R41, R46, 0x12, R46 ;  /* 0x000000122e297819 */ /* 0x000fe40000010e2e */
[----:B------:R-:W-:Y:S02]  /*2360*/  LOP3.LUT R36, R36, R14, R37, 0x96, !PT ;  /* 0x0000000e24247212 */ /* 0x000fe400078e9625 */
[----:B------:R-:W-:-:S03]  /*2370*/  LOP3.LUT R41, R41, R16, R17, 0x96, !PT ;  /* 0x0000001029297212 */ /* 0x000fc600078e9611 */
[----:B------:R-:W-:Y:S02]  /*2380*/  IMAD.IADD R51, R43, 0x1, R36 ;  /* 0x000000012b337824 */ /* 0x000fe400078e0224 */
[----:B------:R-:W-:-:S03]  /*2390*/  IMAD.IADD R46, R50, 0x1, R41 ;  /* 0x00000001322e7824 */ /* 0x000fc600078e0229 */
[----:B------:R-:W-:Y:S02]  /*23a0*/  SHF.L.W.U32.HI R51, R51, 0x12, R51 ;  /* 0x0000001233337819 */ /* 0x000fe40000010e33 */
[----:B------:R-:W-:Y:S02]  /*23b0*/  SHF.L.W.U32.HI R46, R46, 0x7, R46 ;  /* 0x000000072e2e7819 */ /* 0x000fe40000010e2e */
[----:B------:R-:W-:Y:S02]  /*23c0*/  LOP3.LUT R51, R51, R10, R21, 0x96, !PT ;  /* 0x0000000a33337212 */ /* 0x000fe400078e9615 */
[----:B------:R-:W-:-:S03]  /*23d0*/  LOP3.LUT R36, R46, R36, RZ, 0x3c, !PT ;  /* 0x000000242e247212 */ /* 0x000fc600078e3cff */
        /* <DEDUP_REMOVED lines=294> */
[----:B------:R-:W-:-:S05]  /*3640*/  IMAD.IADD R36, R53, 0x1, R30 ;  /* 0x0000000135247824 */ /* 0x000fca00078e021e */
[----:B------:R-:W-:-:S04]  /*3650*/  SHF.L.W.U32.HI R36, R36, 0x7, R36 ;  /* 0x0000000724247819 */ /* 0x000fc80000010e24 */
[----:B------:R-:W-:-:S05]  /*3660*/  LOP3.LUT R36, R36, R49, RZ, 0x3c, !PT ;  /* 0x0000003124247212 */ /* 0x000fca00078e3cff */
[----:B------:R-:W-:Y:S02]  /*3670*/  IMAD.IADD R42, R30, 0x1, R36 ;  /* 0x000000011e2a7824 */ /* 0x000fe400078e0224 */
[----:B------:R-:W-:-:S03]  /*3680*/  IMAD.IADD R6, R36, 0x1, R6 ;  /* 0x0000000124067824 */ /* 0x000fc600078e0206 */
[----:B------:R-:W-:Y:S02]  /*3690*/  SHF.L.W.U32.HI R49, R42, 0x9, R42 ;  /* 0x000000092a317819 */ /* 0x000fe40000010e2a */
[----:B------:R-:W-:Y:S02]  /*36a0*/  LOP3.LUT R42, R7, R6, RZ, 0x3c, !PT ;  /* 0x00000006072a7212 */ /* 0x000fe400078e3cff */
[----:B------:R-:W-:Y:S01]  /*36b0*/  LOP3.LUT R49, R49, R40, RZ, 0x3c, !PT ;  /* 0x0000002831317212 */ /* 0x000fe200078e3cff */
[----:B------:R-:W-:-:S04]  /*36c0*/  IMAD.IADD R40, R41, 0x1, R52 ;  /* 0x0000000129287824 */ /* 0x000fc800078e0234 */
[----:B------:R-:W-:Y:S01]  /*36d0*/  IMAD.IADD R26, R49, 0x1, R26 ;  /* 0x00000001311a7824 */ /* 0x000fe200078e021a */
        /* <DEDUP_REMOVED lines=10> */
[----:B------:R-:W-:Y:S01]  /*3780*/  LOP3.LUT R48, R48, R40, RZ, 0x3c, !PT ;  /* 0x0000002830307212 */ /* 0x000fe200078e3cff */
[----:B------:R-:W-:-:S04]  /*3790*/  IMAD.IADD R40, R36, 0x1, R49 ;  /* 0x0000000124287824 */ /* 0x000fc800078e0231 */
[----:B------:R-:W-:Y:S01]  /*37a0*/  IMAD.IADD R36, R51, 0x1, R48 ;  /* 0x0000000133247824 */ /* 0x000fe200078e0230 */
[----:B------:R-:W-:Y:S01]  /*37b0*/  SHF.L.W.U32.HI R40, R40, 0xd, R40 ;  /* 0x0000000d28287819 */ /* 0x000fe20000010e28 */
[----:B------:R-:W-:-:S03]  /*37c0*/  IMAD.IADD R9, R48, 0x1, R9 ;  /* 0x0000000130097824 */ /* 0x000fc600078e0209 */
[----:B------:R-:W-:-:S04]  /*37d0*/  SHF.L.W.U32.HI R36, R36, 0x9, R36 ;  /* 0x0000000924247819 */ /* 0x000fc80000010e24 */
[----:B------:R-:W-:Y:S02]  /*37e0*/  LOP3.LUT R45, R36, R45, RZ, 0x3c, !PT ;  /* 0x0000002d242d7212 */ /* 0x000fe400078e3cff */
[----:B------:R-:W-:Y:S02]  /*37f0*/  LOP3.LUT R36, R40, R53, RZ, 0x3c, !PT ;  /* 0x0000003528247212 */ /* 0x000fe400078e3cff */
[----:B------:R-:W-:Y:S01]  /*3800*/  SHF.L.W.U32.HI R40, R47, 0xd, R47 ;  /* 0x0000000d2f287819 */ /* 0x000fe20000010e2f */
[----:B------:R-:W-:Y:S02]  /*3810*/  IMAD.IADD R48, R48, 0x1, R45 ;  /* 0x0000000130307824 */ /* 0x000fe400078e022d */
[----:B------:R-:W-:Y:S01]  /*3820*/  IMAD.IADD R12, R45, 0x1, R12 ;  /* 0x000000012d0c7824 */ /* 0x000fe200078e020c */
[----:B------:R-:W-:Y:S01]  /*3830*/  LOP3.LUT R40, R40, R41, RZ, 0x3c, !PT ;  /* 0x0000002928287212 */ /* 0x000fe200078e3cff */
[----:B------:R-:W-:Y:S01]  /*3840*/  IMAD.IADD R49, R49, 0x1, R36 ;  /* 0x0000000131317824 */ /* 0x000fe200078e0224 */
[----:B------:R-:W-:Y:S01]  /*3850*/  SHF.L.W.U32.HI R47, R48, 0xd, R48 ;  /* 0x0000000d302f7819 */ /* 0x000fe20000010e30 */
[----:B------:R-:W-:Y:S01]  /*3860*/  IMAD.IADD R11, R36, 0x1, R11 ;  /* 0x00000001240b7824 */ /* 0x000fe200078e020b */
[----:B------:R-:W-:Y:S01]  /*3870*/  LOP3.LUT R48, R25, R20, RZ, 0x3c, !PT ;  /* 0x0000001419307212 */ /* 0x000fe200078e3cff */
[----:B------:R-:W-:Y:S01]  /*3880*/  IMAD.IADD R39, R39, 0x1, R40 ;  /* 0x0000000127277824 */ /* 0x000fe200078e0228 */
[----:B------:R-:W-:Y:S01]  /*3890*/  LOP3.LUT R47, R47, R38, RZ, 0x3c, !PT ;  /* 0x000000262f2f7212 */ /* 0x000fe200078e3cff */
[----:B------:R-:W-:Y:S01]  /*38a0*/  IMAD.IADD R24, R40, 0x1, R24 ;  /* 0x0000000128187824 */ /* 0x000fe200078e0218 */
[----:B------:R-:W-:-:S02]  /*38b0*/  SHF.L.W.U32.HI R49, R49, 0x12, R49 ;  /* 0x0000001231317819 */ /* 0x000fc40000010e31 */
[----:B------:R-:W-:Y:S01]  /*38c0*/  SHF.L.W.U32.HI R39, R39, 0x12, R39 ;  /* 0x0000001227277819 */ /* 0x000fe20000010e27 */
[----:B------:R-:W-:Y:S01]  /*38d0*/  IMAD.IADD R45, R45, 0x1, R47 ;  /* 0x000000012d2d7824 */ /* 0x000fe200078e022f */
[----:B------:R-:W-:Y:S01]  /*38e0*/  LOP3.LUT R49, R49, R30, RZ, 0x3c, !PT ;  /* 0x0000001e31317212 */ /* 0x000fe200078e3cff */
[----:B------:R-:W-:Y:S01]  /*38f0*/  IMAD.IADD R28, R47, 0x1, R28 ;  /* 0x000000012f1c7824 */ /* 0x000fe200078e021c */
[----:B------:R-:W-:Y:S01]  /*3900*/  LOP3.LUT R39, R39, R52, RZ, 0x3c, !PT ;  /* 0x0000003427277212 */ /* 0x000fe200078e3cff */
[----:B------:R-:W-:Y:S01]  /*3910*/  IMAD.IADD R30, R44, 0x1, R43 ;  /* 0x000000012c1e7824 */ /* 0x000fe200078e022b */
[----:B------:R-:W-:Y:S01]  /*3920*/  SHF.L.W.U32.HI R36, R45, 0x12, R45 ;  /* 0x000000122d247819 */ /* 0x000fe20000010e2d */
[----:B------:R-:W-:Y:S01]  /*3930*/  IMAD.IADD R0, R49, 0x1, R0 ;  /* 0x0000000131007824 */ /* 0x000fe200078e0200 */
[----:B------:R-:W-:Y:S01]  /*3940*/  LOP3.LUT R44, R33, R8, RZ, 0x3c, !PT ;  /* 0x00000008212c7212 */ /* 0x000fe200078e3cff */
[----:B------:R-:W-:Y:S01]  /*3950*/  IMAD.IADD R16, R39, 0x1, R16 ;  /* 0x0000000127107824 */ /* 0x000fe200078e0210 */
[----:B------:R-:W-:-:S02]  /*3960*/  LOP3.LUT R51, R36, R51, RZ, 0x3c, !PT ;  /* 0x0000003324337212 */ /* 0x000fc400078e3cff */
[----:B------:R-:W-:Y:S02]  /*3970*/  LOP3.LUT R40, R37, R14, RZ, 0x3c, !PT ;  /* 0x0000000e25287212 */ /* 0x000fe400078e3cff */
[----:B------:R-:W-:Y:S01]  /*3980*/  LOP3.LUT R43, R34, R9, RZ, 0x3c, !PT ;  /* 0x00000009222b7212 */ /* 0x000fe200078e3cff */
[----:B------:R-:W-:Y:S01]  /*3990*/  IMAD.IADD R10, R51, 0x1, R10 ;  /* 0x00000001330a7824 */ /* 0x000fe200078e020a */
[----:B------:R-:W-:Y:S02]  /*39a0*/  LOP3.LUT R45, R35, R22, RZ, 0x3c, !PT ;  /* 0x00000016232d7212 */ /* 0x000fe400078e3cff */
[----:B------:R-:W-:Y:S02]  /*39b0*/  LOP3.LUT R47, R29, R26, RZ, 0x3c, !PT ;  /* 0x0000001a1d2f7212 */ /* 0x000fe400078e3cff */
[----:B------:R-:W-:Y:S02]  /*39c0*/  LOP3.LUT R38, R19, R18, RZ, 0x3c, !PT ;  /* 0x0000001213267212 */ /* 0x000fe400078e3cff */
[----:B------:R-:W-:-:S02]  /*39d0*/  LOP3.LUT R52, R27, R12, RZ, 0x3c, !PT ;  /* 0x0000000c1b347212 */ /* 0x000fc400078e3cff */
[----:B------:R-:W-:Y:S02]  /*39e0*/  LOP3.LUT R49, R32, R11, RZ, 0x3c, !PT ;  /* 0x0000000b20317212 */ /* 0x000fe400078e3cff */
[----:B------:R-:W-:Y:S02]  /*39f0*/  LOP3.LUT R46, R15, R24, RZ, 0x3c, !PT ;  /* 0x000000180f2e7212 */ /* 0x000fe400078e3cff */
[----:B------:R-:W-:Y:S02]  /*3a00*/  LOP3.LUT R50, R31, R28, RZ, 0x3c, !PT ;  /* 0x0000001c1f327212 */ /* 0x000fe400078e3cff */
[----:B------:R-:W-:Y:S02]  /*3a10*/  LOP3.LUT R36, R5, R30, RZ, 0x3c, !PT ;  /* 0x0000001e05247212 */ /* 0x000fe400078e3cff */
[----:B------:R-:W-:Y:S02]  /*3a20*/  LOP3.LUT R51, R23, R0, RZ, 0x3c, !PT ;  /* 0x0000000017337212 */ /* 0x000fe400078e3cff */
[----:B------:R-:W-:-:S02]  /*3a30*/  LOP3.LUT R41, R17, R16, RZ, 0x3c, !PT ;  /* 0x0000001011297212 */ /* 0x000fc400078e3cff */
[----:B------:R-:W-:Y:S01]  /*3a40*/  LOP3.LUT R39, R21, R10, RZ, 0x3c, !PT ;  /* 0x0000000a15277212 */ /* 0x000fe200078e3cff */
[----:B------:R-:W-:Y:S06]  /*3a50*/  BRA.U UP0, `(.L_x_0) ;  /* 0xffffffcd00147547 */ /* 0x000fec000b83ffff */
[----:B------:R0:W-:Y:S01]  /*3a60*/  STS [R4], R5 ;  /* 0x0000000504007388 */ /* 0x0001e20000000800 */
[----:B------:R-:W-:Y:S02]  /*3a70*/  LOP3.LUT R39, R5, R30, RZ, 0x3c, !PT ;  /* 0x0000001e05277212 */ /* 0x000fe400078e3cff */
[----:B------:R-:W-:Y:S01]  /*3a80*/  LOP3.LUT R41, R33, R8, RZ, 0x3c, !PT ;  /* 0x0000000821297212 */ /* 0x000fe200078e3cff */
[----:B------:R-:W-:Y:S01]  /*3a90*/  STS [R13], R30 ;  /* 0x0000001e0d007388 */ /* 0x000fe20000000800 */
[----:B------:R-:W-:Y:S02]  /*3aa0*/  LOP3.LUT R43, R35, R22, RZ, 0x3c, !PT ;  /* 0x00000016232b7212 */ /* 0x000fe400078e3cff */
[----:B------:R-:W-:Y:S01]  /*3ab0*/  LOP3.LUT R45, R25, R20, RZ, 0x3c, !PT ;  /* 0x00000014192d7212 */ /* 0x000fe200078e3cff */
[----:B------:R-:W-:Y:S01]  /*3ac0*/  STS [R4+0x40], R33 ;  /* 0x0000402104007388 */ /* 0x000fe20000000800 */
[----:B------:R-:W-:Y:S02]  /*3ad0*/  LOP3.LUT R47, R32, R11, RZ, 0x3c, !PT ;  /* 0x0000000b202f7212 */ /* 0x000fe400078e3cff */
[----:B------:R-:W-:Y:S01]  /*3ae0*/  LOP3.LUT R49, R23, R0, RZ, 0x3c, !PT ;  /* 0x0000000017317212 */ /* 0x000fe200078e3cff */
[----:B------:R-:W-:Y:S01]  /*3af0*/  STS [R13+0x40], R8 ;  /* 0x000040080d007388 */ /* 0x000fe20000000800 */
[----:B0-----:R-:W-:-:S02]  /*3b00*/  LOP3.LUT R5, R7, R6, RZ, 0x3c, !PT ;  /* 0x0000000607057212 */ /* 0x001fc400078e3cff */
[----:B------:R-:W-:Y:S01]  /*3b10*/  LOP3.LUT R51, R19, R18, RZ, 0x3c, !PT ;  /* 0x0000001213337212 */ /* 0x000fe200078e3cff */
[----:B------:R-:W-:Y:S01]  /*3b20*/  STS [R4+0x80], R35 ;  /* 0x0000802304007388 */ /* 0x000fe20000000800 */
[----:B------:R-:W-:Y:S02]  /*3b30*/  LOP3.LUT R53, R15, R24, RZ, 0x3c, !PT ;  /* 0x000000180f357212 */ /* 0x000fe400078e3cff */
[----:B------:R-:W-:Y:S01]  /*3b40*/  LOP3.LUT R36, R17, R16, RZ, 0x3c, !PT ;  /* 0x0000001011247212 */ /* 0x000fe200078e3cff */
[----:B------:R-:W-:Y:S04]  /*3b50*/  STS [R13+0x80], R22 ;  /* 0x000080160d007388 */ /* 0x000fe80000000800 */
        /* <DEDUP_REMOVED lines=19> */
[----:B------:R0:W-:Y:S04]  /*3c90*/  STG.E desc[UR8][R2.64], R39 ;  /* 0x0000002702007986 */ /* 0x0001e8000c101908 */
[----:B------:R1:W-:Y:S04]  /*3ca0*/  STG.E desc[UR8][R2.64+0x4], R41 ;  /* 0x0000042902007986 */ /* 0x0003e8000c101908 */
[----:B------:R2:W-:Y:S04]  /*3cb0*/  STG.E desc[UR8][R2.64+0x8], R43 ;  /* 0x0000082b02007986 */ /* 0x0005e8000c101908 */
[----:B------:R3:W-:Y:S01]  /*3cc0*/  STG.E desc[UR8][R2.64+0xc], R45 ;  /* 0x00000c2d02007986 */ /* 0x0007e2000c101908 */
[----:B0-----:R-:W-:-:S03]  /*3cd0*/  LOP3.LUT R39, R29, R26, RZ, 0x3c, !PT ;  /* 0x0000001a1d277212 */ /* 0x001fc600078e3cff */
[----:B------:R0:W-:Y:S01]  /*3ce0*/  STG.E desc[UR8][R2.64+0x10], R47 ;  /* 0x0000102f02007986 */ /* 0x0001e2000c101908 */
[----:B-1----:R-:W-:-:S03]  /*3cf0*/  LOP3.LUT R41, R37, R14, RZ, 0x3c, !PT ;  /* 0x0000000e25297212 */ /* 0x002fc600078e3cff */
[----:B------:R1:W-:Y:S01]  /*3d00*/  STG.E desc[UR8][R2.64+0x14], R49 ;  /* 0x0000143102007986 */ /* 0x0003e2000c101908 */
[----:B--2---:R-:W-:-:S03]  /*3d10*/  LOP3.LUT R43, R34, R9, RZ, 0x3c, !PT ;  /* 0x00000009222b7212 */ /* 0x004fc600078e3cff */
[----:B------:R-:W-:Y:S01]  /*3d20*/  STS [R13+0x300], R9 ;  /* 0x000300090d007388 */ /* 0x000fe20000000800 */
[----:B---3--:R-:W-:Y:S02]  /*3d30*/  LOP3.LUT R45, R27, R12, RZ, 0x3c, !PT ;  /* 0x0000000c1b2d7212 */ /* 0x008fe400078e3cff */
[----:B0-----:R-:W-:Y:S01]  /*3d40*/  LOP3.LUT R47, R31, R28, RZ, 0x3c, !PT ;  /* 0x0000001c1f2f7212 */ /* 0x001fe200078e3cff */
[----:B------:R-:W-:Y:S01]  /*3d50*/  STS [R4+0x340], R27 ;  /* 0x0003401b04007388 */ /* 0x000fe20000000800 */
[----:B-1----:R-:W-:-:S03]  /*3d60*/  LOP3.LUT R49, R21, R10, RZ, 0x3c, !PT ;  /* 0x0000000a15317212 */ /* 0x002fc600078e3cff */
[----:B------:R-:W-:Y:S04]  /*3d70*/  STS [R13+0x340], R12 ;  /* 0x0003400c0d007388 */ /* 0x000fe80000000800 */
[----:B------:R-:W-:Y:S04]  /*3d80*/  STS [R4+0x380], R31 ;  /* 0x0003801f04007388 */ /* 0x000fe80000000800 */
[----:B------:R-:W-:Y:S04]  /*3d90*/  STS [R13+0x380], R28 ;  /* 0x0003801c0d007388 */ /* 0x000fe80000000800 */
[----:B------:R-:W-:Y:S04]  /*3da0*/  STS [R4+0x3c0], R21 ;  /* 0x0003c01504007388 */ /* 0x000fe80000000800 */
        /* <DEDUP_REMOVED lines=10> */
[----:B------:R-:W-:Y:S01]  /*3e50*/  STS [R13+0x3c0], R10 ;  /* 0x0003c00a0d007388 */ /* 0x000fe20000000800 */
[----:B------:R-:W-:Y:S05]  /*3e60*/  EXIT ;  /* 0x000000000000794d */ /* 0x000fea0003800000 */
.L_x_1:
[----:B------:R-:W-:-:S00]  /*3e70*/  BRA `(.L_x_1) ;  /* 0xfffffffc00fc7947 */ /* 0x000fc0000383ffff */
[----:B------:R-:W-:-:S00]  /*3e80*/  NOP ;  /* 0x0000000000007918 */ /* 0x000fc00000000000 */
[----:B------:R-:W-:-:S00]  /*3e90*/  NOP ;  /* 0x0000000000007918 */ /* 0x000fc00000000000 */
[----:B------:R-:W-:-:S00]  /*3ea0*/  NOP ;  /* 0x0000000000007918 */ /* 0x000fc00000000000 */
[----:B------:R-:W-:-:S00]  /*3eb0*/  NOP ;  /* 0x0000000000007918 */ /* 0x000fc00000000000 */
[----:B------:R-:W-:-:S00]  /*3ec0*/  NOP ;  /* 0x0000000000007918 */ /* 0x000fc00000000000 */
[----:B------:R-:W-:-:S00]  /*3ed0*/  NOP ;  /* 0x0000000000007918 */ /* 0x000fc00000000000 */
[----:B------:R-:W-:-:S00]  /*3ee0*/  NOP ;  /* 0x0000000000007918 */ /* 0x000fc00000000000 */
[----:B------:R-:W-:-:S00]  /*3ef0*/  NOP ;  /* 0x0000000000007918 */ /* 0x000fc00000000000 */
.L_x_2:


//--------------------- .nv.shared._Z13hasher_kernelPjS_ --------------------------
	.section	.nv.shared._Z13hasher_kernelPjS_,"aw",@nobits
	.sectionflags	@""
	.align	4
.nv.shared._Z13hasher_kernelPjS_:
	.zero		25600


//--------------------- .nv.shared.reserved.0     --------------------------
	.section	.nv.shared.reserved.0,"aw",@nobits
	.weak		__nv_reservedSMEM_offset_0_alias
	.size		__nv_reservedSMEM_offset_0_alias, 0, 64
	.other		__nv_reservedSMEM_offset_0_alias,@"STO_CUDA_RESERVED_SHARED STV_DEFAULT"
__nv_reservedSMEM_offset_0_alias:
	.zero		0
	.zero		64


//--------------------- .nv.constant0._Z13hasher_kernelPjS_ --------------------------
	.section	.nv.constant0._Z13hasher_kernelPjS_,"a",@progbits
	.sectionflags	@""
	.align	4
.nv.constant0._Z13hasher_kernelPjS_:
	.zero		912


//--------------------- SYMBOLS --------------------------

	.type		.nv.reservedSmem.offset0,@object
	.size		.nv.reservedSmem.offset0,0x4
	.type		.nv.reservedSmem.cap,@object
	.size		.nv.reservedSmem.cap,0x4
